	.target	sm_100a

	.elftype	@"ET_EXEC"


//--------------------- .note.nv.tkinfo           --------------------------
	.section	.note.nv.tkinfo,"",@"SHT_NOTE"
	.sectionflags	@"SHF_NOTE_NV_TKINFO"
	.tkinfo
        /*0018*/ 	.word	0x00000002
        /*0030*/ 	.string	""
        /*0030*/ 	.string	"ptxas"
        /*0030*/ 	.string	"Cuda compilation tools, release 13.0, V13.0.88"
        /*0030*/ 	.string	"Build cuda_13.0.r13.0/compiler.36424714_0"
        /*0030*/ 	.string	"-arch sm_100a -m 64 "



//--------------------- .note.nv.cuinfo           --------------------------
	.section	.note.nv.cuinfo,"",@"SHT_NOTE"
	.sectionflags	@"SHF_NOTE_NV_CUINFO"
        /*0018*/ 	.short	0x0002
        /*001a*/ 	.short	0x0064
        /*001c*/ 	.short	0x0082
	.zero		2


//--------------------- .nv.info                  --------------------------
	.section	.nv.info,"",@"SHT_CUDA_INFO"
	.align	4


	//----- nvinfo : EIATTR_REGCOUNT
	.align		4
        /*0000*/ 	.byte	0x04, 0x2f
        /*0002*/ 	.short	(.L_19 - .L_18)
	.align		4
.L_18:
        /*0004*/ 	.word	index@(_ZN7cutlass13device_kernelINS_4gemm6kernel13GemmUniversalIN4cute5tupleIJiiiiEEENS1_10collective13CollectiveMmaINS1_35MainloopSm100TmaUmmaWarpSpecializedILi26ELi2ELi4ENS5_IJNS4_1CILi2EEENSA_ILi1EEESC_EEEEENS5_IJNSA_ILi128EEESF_NSA_ILi64EEEEEENS_12float_e4m3_tENS5_IJlSC_lEEESI_SJ_NS4_8TiledMMAINS4_8MMA_AtomIJNS4_10MMA_TraitsINS4_25SM100_MMA_F8F6F4_2x1SM_SSEJSI_SI_fSF_SF_NS4_17integral_constantINS4_4UMMA5MajorELSQ_0EEESR_NSO_INSP_7ScaleInELSS_0EEEST_EEEEEENS4_6LayoutINS5_IJSC_SC_SC_EEENS5_IJNSA_ILi0EEESY_SY_EEEEENS5_IJNS4_10UnderscoreES11_S11_EEEEENS4_18SM100_TMA_2SM_LOADENS4_14ComposedLayoutINS4_7SwizzleILi2ELi4ELi3EEENS4_18smem_ptr_flag_bitsILi8EEENSW_INS5_IJNSA_ILi8EEESG_EEENS5_IJSG_SC_EEEEEEEvNS4_8identityES14_S1E_vS1F_EENS_8epilogue10collective18CollectiveEpilogueINS1H_23Sm100TmaWarpSpecializedILi2ELi2ELi32ELb0ELb0EEEJNS5_IJSG_SF_SG_EEENS5_IJNSW_ISG_SC_EENSW_INS5_IJNSA_ILi32EEESB_EEENS5_IJSC_SG_EEEEEEEESI_SJ_SI_SJ_NS1H_6fusion15FusionCallbacksIS1L_NS1T_17LinearCombinationISI_fSI_fLNS_15FloatRoundStyleE2EEES1M_S1S_JEEENS4_5SM1004TMEM4LOAD26SM100_TMEM_LOAD_32dp32b32xENS4_13SM90_TMA_LOADENS15_INS16_ILi1ELi4ELi3EEES19_NSW_INS5_IJS1A_S1O_EEENS5_IJS1O_SC_EEEEEEENS4_39AutoVectorizingCopyWithAssumedAlignmentILi128EEENS4_14SM90_TMA_STOREES28_S2A_S2A_EEEvvEEEEvNT_6ParamsE)
        /*0008*/ 	.word	0x00000080


	//----- nvinfo : EIATTR_FRAME_SIZE
	.align		4
.L_19:
        /*000c*/ 	.byte	0x04, 0x11
        /*000e*/ 	.short	(.L_21 - .L_20)
	.align		4
.L_20:
        /*0010*/ 	.word	index@($__internal_2_$__cuda_sm10x_tcgen05_guardrail_trap_unallocated_columns_being_dealloced)
        /*0014*/ 	.word	0x00000000


	//----- nvinfo : EIATTR_FRAME_SIZE
	.align		4
.L_21:
        /*0018*/ 	.byte	0x04, 0x11
        /*001a*/ 	.short	(.L_23 - .L_22)
	.align		4
.L_22:
        /*001c*/ 	.word	index@($__internal_1_$__cuda_sm10x_tcgen05_guardrail_trap_phase_invalid_during_alloc)
        /*0020*/ 	.word	0x00000000


	//----- nvinfo : EIATTR_FRAME_SIZE
	.align		4
.L_23:
        /*0024*/ 	.byte	0x04, 0x11
        /*0026*/ 	.short	(.L_25 - .L_24)
	.align		4
.L_24:
        /*0028*/ 	.word	index@($__internal_0_$__cuda_sm10x_tcgen05_guardrail_trap_col_being_dealloced_not_returned_by_alloc)
        /*002c*/ 	.word	0x00000000


	//----- nvinfo : EIATTR_FRAME_SIZE
	.align		4
.L_25:
        /*0030*/ 	.byte	0x04, 0x11
        /*0032*/ 	.short	(.L_27 - .L_26)
	.align		4
.L_26:
        /*0034*/ 	.word	index@(_ZN7cutlass13device_kernelINS_4gemm6kernel13GemmUniversalIN4cute5tupleIJiiiiEEENS1_10collective13CollectiveMmaINS1_35MainloopSm100TmaUmmaWarpSpecializedILi26ELi2ELi4ENS5_IJNS4_1CILi2EEENSA_ILi1EEESC_EEEEENS5_IJNSA_ILi128EEESF_NSA_ILi64EEEEEENS_12float_e4m3_tENS5_IJlSC_lEEESI_SJ_NS4_8TiledMMAINS4_8MMA_AtomIJNS4_10MMA_TraitsINS4_25SM100_MMA_F8F6F4_2x1SM_SSEJSI_SI_fSF_SF_NS4_17integral_constantINS4_4UMMA5MajorELSQ_0EEESR_NSO_INSP_7ScaleInELSS_0EEEST_EEEEEENS4_6LayoutINS5_IJSC_SC_SC_EEENS5_IJNSA_ILi0EEESY_SY_EEEEENS5_IJNS4_10UnderscoreES11_S11_EEEEENS4_18SM100_TMA_2SM_LOADENS4_14ComposedLayoutINS4_7SwizzleILi2ELi4ELi3EEENS4_18smem_ptr_flag_bitsILi8EEENSW_INS5_IJNSA_ILi8EEESG_EEENS5_IJSG_SC_EEEEEEEvNS4_8identityES14_S1E_vS1F_EENS_8epilogue10collective18CollectiveEpilogueINS1H_23Sm100TmaWarpSpecializedILi2ELi2ELi32ELb0ELb0EEEJNS5_IJSG_SF_SG_EEENS5_IJNSW_ISG_SC_EENSW_INS5_IJNSA_ILi32EEESB_EEENS5_IJSC_SG_EEEEEEEESI_SJ_SI_SJ_NS1H_6fusion15FusionCallbacksIS1L_NS1T_17LinearCombinationISI_fSI_fLNS_15FloatRoundStyleE2EEES1M_S1S_JEEENS4_5SM1004TMEM4LOAD26SM100_TMEM_LOAD_32dp32b32xENS4_13SM90_TMA_LOADENS15_INS16_ILi1ELi4ELi3EEES19_NSW_INS5_IJS1A_S1O_EEENS5_IJS1O_SC_EEEEEEENS4_39AutoVectorizingCopyWithAssumedAlignmentILi128EEENS4_14SM90_TMA_STOREES28_S2A_S2A_EEEvvEEEEvNT_6ParamsE)
        /*0038*/ 	.word	0x00000000


	//----- nvinfo : EIATTR_MIN_STACK_SIZE
	.align		4
.L_27:
        /*003c*/ 	.byte	0x04, 0x12
        /*003e*/ 	.short	(.L_29 - .L_28)
	.align		4
.L_28:
        /*0040*/ 	.word	index@(_ZN7cutlass13device_kernelINS_4gemm6kernel13GemmUniversalIN4cute5tupleIJiiiiEEENS1_10collective13CollectiveMmaINS1_35MainloopSm100TmaUmmaWarpSpecializedILi26ELi2ELi4ENS5_IJNS4_1CILi2EEENSA_ILi1EEESC_EEEEENS5_IJNSA_ILi128EEESF_NSA_ILi64EEEEEENS_12float_e4m3_tENS5_IJlSC_lEEESI_SJ_NS4_8TiledMMAINS4_8MMA_AtomIJNS4_10MMA_TraitsINS4_25SM100_MMA_F8F6F4_2x1SM_SSEJSI_SI_fSF_SF_NS4_17integral_constantINS4_4UMMA5MajorELSQ_0EEESR_NSO_INSP_7ScaleInELSS_0EEEST_EEEEEENS4_6LayoutINS5_IJSC_SC_SC_EEENS5_IJNSA_ILi0EEESY_SY_EEEEENS5_IJNS4_10UnderscoreES11_S11_EEEEENS4_18SM100_TMA_2SM_LOADENS4_14ComposedLayoutINS4_7SwizzleILi2ELi4ELi3EEENS4_18smem_ptr_flag_bitsILi8EEENSW_INS5_IJNSA_ILi8EEESG_EEENS5_IJSG_SC_EEEEEEEvNS4_8identityES14_S1E_vS1F_EENS_8epilogue10collective18CollectiveEpilogueINS1H_23Sm100TmaWarpSpecializedILi2ELi2ELi32ELb0ELb0EEEJNS5_IJSG_SF_SG_EEENS5_IJNSW_ISG_SC_EENSW_INS5_IJNSA_ILi32EEESB_EEENS5_IJSC_SG_EEEEEEEESI_SJ_SI_SJ_NS1H_6fusion15FusionCallbacksIS1L_NS1T_17LinearCombinationISI_fSI_fLNS_15FloatRoundStyleE2EEES1M_S1S_JEEENS4_5SM1004TMEM4LOAD26SM100_TMEM_LOAD_32dp32b32xENS4_13SM90_TMA_LOADENS15_INS16_ILi1ELi4ELi3EEES19_NSW_INS5_IJS1A_S1O_EEENS5_IJS1O_SC_EEEEEEENS4_39AutoVectorizingCopyWithAssumedAlignmentILi128EEENS4_14SM90_TMA_STOREES28_S2A_S2A_EEEvvEEEEvNT_6ParamsE)
        /*0044*/ 	.word	0x00000000
.L_29:


//--------------------- .nv.compat                --------------------------
	.section	.nv.compat,"",@"SHT_CUDA_COMPAT_INFO"
	.align	4
        /*0000*/ 	.byte	0x02, 0x09, 0x01, 0x00, 0x02, 0x02, 0x02, 0x00, 0x02, 0x05, 0x05, 0x00, 0x03, 0x07, 0x01, 0x01
        /*0010*/ 	.byte	0x02, 0x03, 0x01, 0x00, 0x02, 0x06, 0x01, 0x00, 0x04, 0x0b, 0x08, 0x00, 0x09, 0x00, 0x00, 0x00
        /*0020*/ 	.byte	0x00, 0x00, 0x00, 0x00


//--------------------- .nv.info._ZN7cutlass13device_kernelINS_4gemm6kernel13GemmUniversalIN4cute5tupleIJiiiiEEENS1_10collective13CollectiveMmaINS1_35MainloopSm100TmaUmmaWarpSpecializedILi26ELi2ELi4ENS5_IJNS4_1CILi2EEENSA_ILi1EEESC_EEEEENS5_IJNSA_ILi128EEESF_NSA_ILi64EEEEEENS_12float_e4m3_tENS5_IJlSC_lEEESI_SJ_NS4_8TiledMMAINS4_8MMA_AtomIJNS4_10MMA_TraitsINS4_25SM100_MMA_F8F6F4_2x1SM_SSEJSI_SI_fSF_SF_NS4_17integral_constantINS4_4UMMA5MajorELSQ_0EEESR_NSO_INSP_7ScaleInELSS_0EEEST_EEEEEENS4_6LayoutINS5_IJSC_SC_SC_EEENS5_IJNSA_ILi0EEESY_SY_EEEEENS5_IJNS4_10UnderscoreES11_S11_EEEEENS4_18SM100_TMA_2SM_LOADENS4_14ComposedLayoutINS4_7SwizzleILi2ELi4ELi3EEENS4_18smem_ptr_flag_bitsILi8EEENSW_INS5_IJNSA_ILi8EEESG_EEENS5_IJSG_SC_EEEEEEEvNS4_8identityES14_S1E_vS1F_EENS_8epilogue10collective18CollectiveEpilogueINS1H_23Sm100TmaWarpSpecializedILi2ELi2ELi32ELb0ELb0EEEJNS5_IJSG_SF_SG_EEENS5_IJNSW_ISG_SC_EENSW_INS5_IJNSA_ILi32EEESB_EEENS5_IJSC_SG_EEEEEEEESI_SJ_SI_SJ_NS1H_6fusion15FusionCallbacksIS1L_NS1T_17LinearCombinationISI_fSI_fLNS_15FloatRoundStyleE2EEES1M_S1S_JEEENS4_5SM1004TMEM4LOAD26SM100_TMEM_LOAD_32dp32b32xENS4_13SM90_TMA_LOADENS15_INS16_ILi1ELi4ELi3EEES19_NSW_INS5_IJS1A_S1O_EEENS5_IJS1O_SC_EEEEEEENS4_39AutoVectorizingCopyWithAssumedAlignmentILi128EEENS4_14SM90_TMA_STOREES28_S2A_S2A_EEEvvEEEEvNT_6ParamsE --------------------------
	.section	.nv.info._ZN7cutlass13device_kernelINS_4gemm6kernel13GemmUniversalIN4cute5tupleIJiiiiEEENS1_10collective13CollectiveMmaINS1_35MainloopSm100TmaUmmaWarpSpecializedILi26ELi2ELi4ENS5_IJNS4_1CILi2EEENSA_ILi1EEESC_EEEEENS5_IJNSA_ILi128EEESF_NSA_ILi64EEEEEENS_12float_e4m3_tENS5_IJlSC_lEEESI_SJ_NS4_8TiledMMAINS4_8MMA_AtomIJNS4_10MMA_TraitsINS4_25SM100_MMA_F8F6F4_2x1SM_SSEJSI_SI_fSF_SF_NS4_17integral_constantINS4_4UMMA5MajorELSQ_0EEESR_NSO_INSP_7ScaleInELSS_0EEEST_EEEEEENS4_6LayoutINS5_IJSC_SC_SC_EEENS5_IJNSA_ILi0EEESY_SY_EEEEENS5_IJNS4_10UnderscoreES11_S11_EEEEENS4_18SM100_TMA_2SM_LOADENS4_14ComposedLayoutINS4_7SwizzleILi2ELi4ELi3EEENS4_18smem_ptr_flag_bitsILi8EEENSW_INS5_IJNSA_ILi8EEESG_EEENS5_IJSG_SC_EEEEEEEvNS4_8identityES14_S1E_vS1F_EENS_8epilogue10collective18CollectiveEpilogueINS1H_23Sm100TmaWarpSpecializedILi2ELi2ELi32ELb0ELb0EEEJNS5_IJSG_SF_SG_EEENS5_IJNSW_ISG_SC_EENSW_INS5_IJNSA_ILi32EEESB_EEENS5_IJSC_SG_EEEEEEEESI_SJ_SI_SJ_NS1H_6fusion15FusionCallbacksIS1L_NS1T_17LinearCombinationISI_fSI_fLNS_15FloatRoundStyleE2EEES1M_S1S_JEEENS4_5SM1004TMEM4LOAD26SM100_TMEM_LOAD_32dp32b32xENS4_13SM90_TMA_LOADENS15_INS16_ILi1ELi4ELi3EEES19_NSW_INS5_IJS1A_S1O_EEENS5_IJS1O_SC_EEEEEEENS4_39AutoVectorizingCopyWithAssumedAlignmentILi128EEENS4_14SM90_TMA_STOREES28_S2A_S2A_EEEvvEEEEvNT_6ParamsE,"",@"SHT_CUDA_INFO"
	.sectionflags	@""
	.align	4


	//----- nvinfo : EIATTR_CUDA_API_VERSION
	.align		4
        /*0000*/ 	.byte	0x04, 0x37
        /*0002*/ 	.short	(.L_31 - .L_30)
.L_30:
        /*0004*/ 	.word	0x00000082


	//----- nvinfo : EIATTR_KPARAM_INFO
	.align		4
.L_31:
        /*0008*/ 	.byte	0x04, 0x17
        /*000a*/ 	.short	(.L_33 - .L_32)
.L_32:
        /*000c*/ 	.word	0x00000000
        /*0010*/ 	.short	0x0000
        /*0012*/ 	.short	0x0000
        /*0014*/ 	.byte	0x00, 0xf0, 0x01, 0x20


	//----- nvinfo : EIATTR_AT_ENTRY_FRAGMENTS
	.align		4
.L_33:
        /*0018*/ 	.byte	0x04, 0x4f
        /*001a*/ 	.short	(.L_35 - .L_34)


	//   ....[0]....
.L_34:
        /*001c*/ 	.word	0x00000007


	//----- nvinfo : EIATTR_RESERVED_SMEM_USED
	.align		4
.L_35:
        /*0020*/ 	.byte	0x01, 0x41
	.zero		2


	//----- nvinfo : EIATTR_SPARSE_MMA_MASK
	.align		4
        /*0024*/ 	.byte	0x03, 0x50
        /*0026*/ 	.short	0x0000


	//----- nvinfo : EIATTR_TCGEN05_2CTA_USED
	.align		4
        /*0028*/ 	.byte	0x01, 0x52
	.zero		2


	//----- nvinfo : EIATTR_MAXREG_COUNT
	.align		4
        /*002c*/ 	.byte	0x03, 0x1b
        /*002e*/ 	.short	0x00ff


	//----- nvinfo : EIATTR_NUM_BARRIERS
	.align		4
        /*0030*/ 	.byte	0x02, 0x4c
        /*0032*/ 	.byte	0x07
	.zero		1


	//----- nvinfo : EIATTR_EXTERNS
	.align		4
        /*0034*/ 	.byte	0x04, 0x0f
        /*0036*/ 	.short	(.L_37 - .L_36)


	//   ....[0]....
	.align		4
.L_36:
        /*0038*/ 	.word	index@(__assertfail)


	//----- nvinfo : EIATTR_MERCURY_ISA_VERSION
	.align		4
.L_37:
        /*003c*/ 	.byte	0x03, 0x5f
        /*003e*/ 	.short	0x0101


	//----- nvinfo : EIATTR_INT_WARP_WIDE_INSTR_OFFSETS
	.align		4
        /*0040*/ 	.byte	0x04, 0x31
        /*0042*/ 	.short	(.L_39 - .L_38)


	//   ....[0]....
.L_38:
        /*0044*/ 	.word	0x00000fc0


	//   ....[1]....
        /*0048*/ 	.word	0x00001060


	//   ....[2]....
        /*004c*/ 	.word	0x00002390


	//   ....[3]....
        /*0050*/ 	.word	0x00004df0


	//   ....[4]....
        /*0054*/ 	.word	0x00004e10


	//   ....[5]....
        /*0058*/ 	.word	0x00004e40


	//   ....[6]....
        /*005c*/ 	.word	0x00005770


	//   ....[7]....
        /*0060*/ 	.word	0x00005790


	//   ....[8]....
        /*0064*/ 	.word	0x00005890


	//   ....[9]....
        /*0068*/ 	.word	0x00005a20


	//   ....[10]....
        /*006c*/ 	.word	0x00005a30


	//   ....[11]....
        /*0070*/ 	.word	0x00005bc0


	//----- nvinfo : EIATTR_COOP_GROUP_MASK_REGIDS
	.align		4
.L_39:
        /*0074*/ 	.byte	0x04, 0x29
        /*0076*/ 	.short	(.L_41 - .L_40)


	//   ....[0]....
.L_40:
        /*0078*/ 	.word	0xffffffff


	//   ....[1]....
        /*007c*/ 	.word	0xffffffff


	//   ....[2]....
        /*0080*/ 	.word	0xffffffff


	//   ....[3]....
        /*0084*/ 	.word	0xffffffff


	//   ....[4]....
        /*0088*/ 	.word	0xffffffff


	//   ....[5]....
        /*008c*/ 	.word	0xffffffff


	//   ....[6]....
        /*0090*/ 	.word	0xffffffff


	//   ....[7]....
        /*0094*/ 	.word	0xffffffff


	//   ....[8]....
        /*0098*/ 	.word	0xffffffff


	//   ....[9]....
        /*009c*/ 	.word	0xffffffff


	//   ....[10]....
        /*00a0*/ 	.word	0xffffffff


	//   ....[11]....
        /*00a4*/ 	.word	0xffffffff


	//   ....[12]....
        /*00a8*/ 	.word	0xffffffff


	//   ....[13]....
        /*00ac*/ 	.word	0xffffffff


	//----- nvinfo : EIATTR_COOP_GROUP_INSTR_OFFSETS
	.align		4
.L_41:
        /*00b0*/ 	.byte	0x04, 0x28
        /*00b2*/ 	.short	(.L_43 - .L_42)


	//   ....[0]....
.L_42:
        /*00b4*/ 	.word	0x000000c0


	//   ....[1]....
        /*00b8*/ 	.word	0x00000500


	//   ....[2]....
        /*00bc*/ 	.word	0x00000970


	//   ....[3]....
        /*00c0*/ 	.word	0x00000ac0


	//   ....[4]....
        /*00c4*/ 	.word	0x00000bb0


	//   ....[5]....
        /*00c8*/ 	.word	0x00000d10


	//   ....[6]....
        /*00cc*/ 	.word	0x00000ea0


	//   ....[7]....
        /*00d0*/ 	.word	0x000010e0


	//   ....[8]....
        /*00d4*/ 	.word	0x00002270


	//   ....[9]....
        /*00d8*/ 	.word	0x00003cb0


	//   ....[10]....
        /*00dc*/ 	.word	0x00004180


	//   ....[11]....
        /*00e0*/ 	.word	0x000041b0


	//   ....[12]....
        /*00e4*/ 	.word	0x00004cf0


	//   ....[13]....
        /*00e8*/ 	.word	0x00004f00


	//----- nvinfo : EIATTR_VRC_CTA_INIT_COUNT
	.align		4
.L_43:
        /*00ec*/ 	.byte	0x02, 0x4a
        /*00ee*/ 	.byte	0x80
	.zero		1


	//----- nvinfo : EIATTR_SYSCALL_OFFSETS
	.align		4
        /*00f0*/ 	.byte	0x04, 0x46
        /*00f2*/ 	.short	(.L_45 - .L_44)


	//   ....[0]....
.L_44:
        /*00f4*/ 	.word	0x00006610


	//   ....[1]....
        /*00f8*/ 	.word	0x00006750


	//   ....[2]....
        /*00fc*/ 	.word	0x00006f40


	//   ....[3]....
        /*0100*/ 	.word	0x00007d20


	//----- nvinfo : EIATTR_MBARRIER_INSTR_OFFSETS
	.align		4
.L_45:
        /*0104*/ 	.byte	0x04, 0x39
        /*0106*/ 	.short	(.L_47 - .L_46)


	//   ....[0]....
.L_46:
        /*0108*/ 	.word	0x00000610
        /*010c*/ 	.word	0x000000ff
        /*0110*/ 	.word	0x00000000
        /*0114*/ 	.short	0x0100
        /*0116*/ 	.byte	0x08
	.zero		1


	//   ....[1]....
        /*0118*/ 	.word	0x00000620
        /*011c*/ 	.word	0x000000ff
        /*0120*/ 	.word	0x000000d0
        /*0124*/ 	.short	0x0100
        /*0126*/ 	.byte	0x08
	.zero		1


	//   ....[2]....
        /*0128*/ 	.word	0x00000630
        /*012c*/ 	.word	0x000000ff
        /*0130*/ 	.word	0x00000008
        /*0134*/ 	.short	0x0100
        /*0136*/ 	.byte	0x08
	.zero		1


	//   ....[3]....
        /*0138*/ 	.word	0x00000640
        /*013c*/ 	.word	0x000000ff
        /*0140*/ 	.word	0x000000d8
        /*0144*/ 	.short	0x0100
        /*0146*/ 	.byte	0x08
	.zero		1


	//   ....[4]....
        /*0148*/ 	.word	0x00000650
        /*014c*/ 	.word	0x000000ff
        /*0150*/ 	.word	0x00000010
        /*0154*/ 	.short	0x0100
        /*0156*/ 	.byte	0x08
	.zero		1


	//   ....[5]....
        /*0158*/ 	.word	0x00000660
        /*015c*/ 	.word	0x000000ff
        /*0160*/ 	.word	0x000000e0
        /*0164*/ 	.short	0x0100
        /*0166*/ 	.byte	0x08
	.zero		1


	//   ....[6]....
        /*0168*/ 	.word	0x00000670
        /*016c*/ 	.word	0x000000ff
        /*0170*/ 	.word	0x00000018
        /*0174*/ 	.short	0x0100
        /*0176*/ 	.byte	0x08
	.zero		1


	//   ....[7]....
        /*0178*/ 	.word	0x00000680
        /*017c*/ 	.word	0x000000ff
        /*0180*/ 	.word	0x000000e8
        /*0184*/ 	.short	0x0100
        /*0186*/ 	.byte	0x08
	.zero		1


	//   ....[8]....
        /*0188*/ 	.word	0x00000690
        /*018c*/ 	.word	0x000000ff
        /*0190*/ 	.word	0x00000020
        /*0194*/ 	.short	0x0100
        /*0196*/ 	.byte	0x08
	.zero		1


	//   ....[9]....
        /*0198*/ 	.word	0x000006a0
        /*019c*/ 	.word	0x000000ff
        /*01a0*/ 	.word	0x000000f0
        /*01a4*/ 	.short	0x0100
        /*01a6*/ 	.byte	0x08
	.zero		1


	//   ....[10]....
        /*01a8*/ 	.word	0x000006b0
        /*01ac*/ 	.word	0x000000ff
        /*01b0*/ 	.word	0x00000028
        /*01b4*/ 	.short	0x0100
        /*01b6*/ 	.byte	0x08
	.zero		1


	//   ....[11]....
        /*01b8*/ 	.word	0x000006c0
        /*01bc*/ 	.word	0x000000ff
        /*01c0*/ 	.word	0x000000f8
        /*01c4*/ 	.short	0x0100
        /*01c6*/ 	.byte	0x08
	.zero		1


	//   ....[12]....
        /*01c8*/ 	.word	0x000006d0
        /*01cc*/ 	.word	0x000000ff
        /*01d0*/ 	.word	0x00000030
        /*01d4*/ 	.short	0x0100
        /*01d6*/ 	.byte	0x08
	.zero		1


	//   ....[13]....
        /*01d8*/ 	.word	0x000006e0
        /*01dc*/ 	.word	0x000000ff
        /*01e0*/ 	.word	0x00000100
        /*01e4*/ 	.short	0x0100
        /*01e6*/ 	.byte	0x08
	.zero		1


	//   ....[14]....
        /*01e8*/ 	.word	0x000006f0
        /*01ec*/ 	.word	0x000000ff
        /*01f0*/ 	.word	0x00000038
        /*01f4*/ 	.short	0x0100
        /*01f6*/ 	.byte	0x08
	.zero		1


	//   ....[15]....
        /*01f8*/ 	.word	0x00000700
        /*01fc*/ 	.word	0x000000ff
        /*0200*/ 	.word	0x00000108
        /*0204*/ 	.short	0x0100
        /*0206*/ 	.byte	0x08
	.zero		1


	//   ....[16]....
        /*0208*/ 	.word	0x00000710
        /*020c*/ 	.word	0x000000ff
        /*0210*/ 	.word	0x00000040
        /*0214*/ 	.short	0x0100
        /*0216*/ 	.byte	0x08
	.zero		1


	//   ....[17]....
        /*0218*/ 	.word	0x00000720
        /*021c*/ 	.word	0x000000ff
        /*0220*/ 	.word	0x00000110
        /*0224*/ 	.short	0x0100
        /*0226*/ 	.byte	0x08
	.zero		1


	//   ....[18]....
        /*0228*/ 	.word	0x00000730
        /*022c*/ 	.word	0x000000ff
        /*0230*/ 	.word	0x00000048
        /*0234*/ 	.short	0x0100
        /*0236*/ 	.byte	0x08
	.zero		1


	//   ....[19]....
        /*0238*/ 	.word	0x00000740
        /*023c*/ 	.word	0x000000ff
        /*0240*/ 	.word	0x00000118
        /*0244*/ 	.short	0x0100
        /*0246*/ 	.byte	0x08
	.zero		1


	//   ....[20]....
        /*0248*/ 	.word	0x00000750
        /*024c*/ 	.word	0x000000ff
        /*0250*/ 	.word	0x00000050
        /*0254*/ 	.short	0x0100
        /*0256*/ 	.byte	0x08
	.zero		1


	//   ....[21]....
        /*0258*/ 	.word	0x00000760
        /*025c*/ 	.word	0x000000ff
        /*0260*/ 	.word	0x00000120
        /*0264*/ 	.short	0x0100
        /*0266*/ 	.byte	0x08
	.zero		1


	//   ....[22]....
        /*0268*/ 	.word	0x00000770
        /*026c*/ 	.word	0x000000ff
        /*0270*/ 	.word	0x00000058
        /*0274*/ 	.short	0x0100
        /*0276*/ 	.byte	0x08
	.zero		1


	//   ....[23]....
        /*0278*/ 	.word	0x00000780
        /*027c*/ 	.word	0x000000ff
        /*0280*/ 	.word	0x00000128
        /*0284*/ 	.short	0x0100
        /*0286*/ 	.byte	0x08
	.zero		1


	//   ....[24]....
        /*0288*/ 	.word	0x00000790
        /*028c*/ 	.word	0x000000ff
        /*0290*/ 	.word	0x00000060
        /*0294*/ 	.short	0x0100
        /*0296*/ 	.byte	0x08
	.zero		1


	//   ....[25]....
        /*0298*/ 	.word	0x000007a0
        /*029c*/ 	.word	0x000000ff
        /*02a0*/ 	.word	0x00000130
        /*02a4*/ 	.short	0x0100
        /*02a6*/ 	.byte	0x08
	.zero		1


	//   ....[26]....
        /*02a8*/ 	.word	0x000007b0
        /*02ac*/ 	.word	0x000000ff
        /*02b0*/ 	.word	0x00000068
        /*02b4*/ 	.short	0x0100
        /*02b6*/ 	.byte	0x08
	.zero		1


	//   ....[27]....
        /*02b8*/ 	.word	0x000007c0
        /*02bc*/ 	.word	0x000000ff
        /*02c0*/ 	.word	0x00000138
        /*02c4*/ 	.short	0x0100
        /*02c6*/ 	.byte	0x08
	.zero		1


	//   ....[28]....
        /*02c8*/ 	.word	0x000007d0
        /*02cc*/ 	.word	0x000000ff
        /*02d0*/ 	.word	0x00000070
        /*02d4*/ 	.short	0x0100
        /*02d6*/ 	.byte	0x08
	.zero		1


	//   ....[29]....
        /*02d8*/ 	.word	0x000007e0
        /*02dc*/ 	.word	0x000000ff
        /*02e0*/ 	.word	0x00000140
        /*02e4*/ 	.short	0x0100
        /*02e6*/ 	.byte	0x08
	.zero		1


	//   ....[30]....
        /*02e8*/ 	.word	0x000007f0
        /*02ec*/ 	.word	0x000000ff
        /*02f0*/ 	.word	0x00000078
        /*02f4*/ 	.short	0x0100
        /*02f6*/ 	.byte	0x08
	.zero		1


	//   ....[31]....
        /*02f8*/ 	.word	0x00000800
        /*02fc*/ 	.word	0x000000ff
        /*0300*/ 	.word	0x00000148
        /*0304*/ 	.short	0x0100
        /*0306*/ 	.byte	0x08
	.zero		1


	//   ....[32]....
        /*0308*/ 	.word	0x00000810
        /*030c*/ 	.word	0x000000ff
        /*0310*/ 	.word	0x00000080
        /*0314*/ 	.short	0x0100
        /*0316*/ 	.byte	0x08
	.zero		1


	//   ....[33]....
        /*0318*/ 	.word	0x00000820
        /*031c*/ 	.word	0x000000ff
        /*0320*/ 	.word	0x00000150
        /*0324*/ 	.short	0x0100
        /*0326*/ 	.byte	0x08
	.zero		1


	//   ....[34]....
        /*0328*/ 	.word	0x00000830
        /*032c*/ 	.word	0x000000ff
        /*0330*/ 	.word	0x00000088
        /*0334*/ 	.short	0x0100
        /*0336*/ 	.byte	0x08
	.zero		1


	//   ....[35]....
        /*0338*/ 	.word	0x00000840
        /*033c*/ 	.word	0x000000ff
        /*0340*/ 	.word	0x00000158
        /*0344*/ 	.short	0x0100
        /*0346*/ 	.byte	0x08
	.zero		1


	//   ....[36]....
        /*0348*/ 	.word	0x00000850
        /*034c*/ 	.word	0x000000ff
        /*0350*/ 	.word	0x00000090
        /*0354*/ 	.short	0x0100
        /*0356*/ 	.byte	0x08
	.zero		1


	//   ....[37]....
        /*0358*/ 	.word	0x00000860
        /*035c*/ 	.word	0x000000ff
        /*0360*/ 	.word	0x00000160
        /*0364*/ 	.short	0x0100
        /*0366*/ 	.byte	0x08
	.zero		1


	//   ....[38]....
        /*0368*/ 	.word	0x00000870
        /*036c*/ 	.word	0x000000ff
        /*0370*/ 	.word	0x00000098
        /*0374*/ 	.short	0x0100
        /*0376*/ 	.byte	0x08
	.zero		1


	//   ....[39]....
        /*0378*/ 	.word	0x00000880
        /*037c*/ 	.word	0x000000ff
        /*0380*/ 	.word	0x00000168
        /*0384*/ 	.short	0x0100
        /*0386*/ 	.byte	0x08
	.zero		1


	//   ....[40]....
        /*0388*/ 	.word	0x00000890
        /*038c*/ 	.word	0x000000ff
        /*0390*/ 	.word	0x000000a0
        /*0394*/ 	.short	0x0100
        /*0396*/ 	.byte	0x08
	.zero		1


	//   ....[41]....
        /*0398*/ 	.word	0x000008a0
        /*039c*/ 	.word	0x000000ff
        /*03a0*/ 	.word	0x00000170
        /*03a4*/ 	.short	0x0100
        /*03a6*/ 	.byte	0x08
	.zero		1


	//   ....[42]....
        /*03a8*/ 	.word	0x000008b0
        /*03ac*/ 	.word	0x000000ff
        /*03b0*/ 	.word	0x000000a8
        /*03b4*/ 	.short	0x0100
        /*03b6*/ 	.byte	0x08
	.zero		1


	//   ....[43]....
        /*03b8*/ 	.word	0x000008c0
        /*03bc*/ 	.word	0x000000ff
        /*03c0*/ 	.word	0x00000178
        /*03c4*/ 	.short	0x0100
        /*03c6*/ 	.byte	0x08
	.zero		1


	//   ....[44]....
        /*03c8*/ 	.word	0x000008d0
        /*03cc*/ 	.word	0x000000ff
        /*03d0*/ 	.word	0x000000b0
        /*03d4*/ 	.short	0x0100
        /*03d6*/ 	.byte	0x08
	.zero		1


	//   ....[45]....
        /*03d8*/ 	.word	0x000008e0
        /*03dc*/ 	.word	0x000000ff
        /*03e0*/ 	.word	0x00000180
        /*03e4*/ 	.short	0x0100
        /*03e6*/ 	.byte	0x08
	.zero		1


	//   ....[46]....
        /*03e8*/ 	.word	0x000008f0
        /*03ec*/ 	.word	0x000000ff
        /*03f0*/ 	.word	0x000000b8
        /*03f4*/ 	.short	0x0100
        /*03f6*/ 	.byte	0x08
	.zero		1


	//   ....[47]....
        /*03f8*/ 	.word	0x00000900
        /*03fc*/ 	.word	0x000000ff
        /*0400*/ 	.word	0x00000188
        /*0404*/ 	.short	0x0100
        /*0406*/ 	.byte	0x08
	.zero		1


	//   ....[48]....
        /*0408*/ 	.word	0x00000910
        /*040c*/ 	.word	0x000000ff
        /*0410*/ 	.word	0x000000c0
        /*0414*/ 	.short	0x0100
        /*0416*/ 	.byte	0x08
	.zero		1


	//   ....[49]....
        /*0418*/ 	.word	0x00000920
        /*041c*/ 	.word	0x000000ff
        /*0420*/ 	.word	0x00000190
        /*0424*/ 	.short	0x0100
        /*0426*/ 	.byte	0x08
	.zero		1


	//   ....[50]....
        /*0428*/ 	.word	0x00000930
        /*042c*/ 	.word	0x000000ff
        /*0430*/ 	.word	0x000000c8
        /*0434*/ 	.short	0x0100
        /*0436*/ 	.byte	0x08
	.zero		1


	//   ....[51]....
        /*0438*/ 	.word	0x00000940
        /*043c*/ 	.word	0x000000ff
        /*0440*/ 	.word	0x00000198
        /*0444*/ 	.short	0x0100
        /*0446*/ 	.byte	0x08
	.zero		1


	//   ....[52]....
        /*0448*/ 	.word	0x00000a70
        /*044c*/ 	.word	0x000000ff
        /*0450*/ 	.word	0x000001a0
        /*0454*/ 	.short	0x0100
        /*0456*/ 	.byte	0x09
	.zero		1


	//   ....[53]....
        /*0458*/ 	.word	0x00000a80
        /*045c*/ 	.word	0x000000ff
        /*0460*/ 	.word	0x000001b0
        /*0464*/ 	.short	0x0100
        /*0466*/ 	.byte	0x09
	.zero		1


	//   ....[54]....
        /*0468*/ 	.word	0x00000a90
        /*046c*/ 	.word	0x000000ff
        /*0470*/ 	.word	0x000001a8
        /*0474*/ 	.short	0x0100
        /*0476*/ 	.byte	0x09
	.zero		1


	//   ....[55]....
        /*0478*/ 	.word	0x00000aa0
        /*047c*/ 	.word	0x000000ff
        /*0480*/ 	.word	0x000001b8
        /*0484*/ 	.short	0x0100
        /*0486*/ 	.byte	0x09
	.zero		1


	//   ....[56]....
        /*0488*/ 	.word	0x00000b80
        /*048c*/ 	.word	0x000000ff
        /*0490*/ 	.word	0x000001c0
        /*0494*/ 	.short	0x0100
        /*0496*/ 	.byte	0x08
	.zero		1


	//   ....[57]....
        /*0498*/ 	.word	0x00000b90
        /*049c*/ 	.word	0x000000ff
        /*04a0*/ 	.word	0x000001c8
        /*04a4*/ 	.short	0x0100
        /*04a6*/ 	.byte	0x08
	.zero		1


	//   ....[58]....
        /*04a8*/ 	.word	0x00000cc0
        /*04ac*/ 	.word	0x000000ff
        /*04b0*/ 	.word	0x000001d0
        /*04b4*/ 	.short	0x0100
        /*04b6*/ 	.byte	0x08
	.zero		1


	//   ....[59]....
        /*04b8*/ 	.word	0x00000cd0
        /*04bc*/ 	.word	0x000000ff
        /*04c0*/ 	.word	0x000001e0
        /*04c4*/ 	.short	0x0100
        /*04c6*/ 	.byte	0x08
	.zero		1


	//   ....[60]....
        /*04c8*/ 	.word	0x00000ce0
        /*04cc*/ 	.word	0x000000ff
        /*04d0*/ 	.word	0x000001d8
        /*04d4*/ 	.short	0x0100
        /*04d6*/ 	.byte	0x08
	.zero		1


	//   ....[61]....
        /*04d8*/ 	.word	0x00000cf0
        /*04dc*/ 	.word	0x000000ff
        /*04e0*/ 	.word	0x000001e8
        /*04e4*/ 	.short	0x0100
        /*04e6*/ 	.byte	0x08
	.zero		1


	//   ....[62]....
        /*04e8*/ 	.word	0x00000e10
        /*04ec*/ 	.word	0x000000ff
        /*04f0*/ 	.word	0x000001f0
        /*04f4*/ 	.short	0x0100
        /*04f6*/ 	.byte	0x09
	.zero		1


	//   ....[63]....
        /*04f8*/ 	.word	0x00000e20
        /*04fc*/ 	.word	0x000000ff
        /*0500*/ 	.word	0x00000210
        /*0504*/ 	.short	0x0100
        /*0506*/ 	.byte	0x09
	.zero		1


	//   ....[64]....
        /*0508*/ 	.word	0x00000e30
        /*050c*/ 	.word	0x000000ff
        /*0510*/ 	.word	0x000001f8
        /*0514*/ 	.short	0x0100
        /*0516*/ 	.byte	0x09
	.zero		1


	//   ....[65]....
        /*0518*/ 	.word	0x00000e40
        /*051c*/ 	.word	0x000000ff
        /*0520*/ 	.word	0x00000218
        /*0524*/ 	.short	0x0100
        /*0526*/ 	.byte	0x09
	.zero		1


	//   ....[66]....
        /*0528*/ 	.word	0x00000e50
        /*052c*/ 	.word	0x000000ff
        /*0530*/ 	.word	0x00000200
        /*0534*/ 	.short	0x0100
        /*0536*/ 	.byte	0x09
	.zero		1


	//   ....[67]....
        /*0538*/ 	.word	0x00000e60
        /*053c*/ 	.word	0x000000ff
        /*0540*/ 	.word	0x00000220
        /*0544*/ 	.short	0x0100
        /*0546*/ 	.byte	0x09
	.zero		1


	//   ....[68]....
        /*0548*/ 	.word	0x00000e70
        /*054c*/ 	.word	0x000000ff
        /*0550*/ 	.word	0x00000208
        /*0554*/ 	.short	0x0100
        /*0556*/ 	.byte	0x09
	.zero		1


	//   ....[69]....
        /*0558*/ 	.word	0x00000e80
        /*055c*/ 	.word	0x000000ff
        /*0560*/ 	.word	0x00000228
        /*0564*/ 	.short	0x0100
        /*0566*/ 	.byte	0x09
	.zero		1


	//   ....[70]....
        /*0568*/ 	.word	0x00000f70
        /*056c*/ 	.word	0x000000ff
        /*0570*/ 	.word	0x00000230
        /*0574*/ 	.short	0x0100
        /*0576*/ 	.byte	0x08
	.zero		1


	//   ....[71]....
        /*0578*/ 	.word	0x00000f80
        /*057c*/ 	.word	0x000000ff
        /*0580*/ 	.word	0x00000240
        /*0584*/ 	.short	0x0100
        /*0586*/ 	.byte	0x08
	.zero		1


	//   ....[72]....
        /*0588*/ 	.word	0x00000f90
        /*058c*/ 	.word	0x000000ff
        /*0590*/ 	.word	0x00000238
        /*0594*/ 	.short	0x0100
        /*0596*/ 	.byte	0x08
	.zero		1


	//   ....[73]....
        /*0598*/ 	.word	0x00000fa0
        /*059c*/ 	.word	0x000000ff
        /*05a0*/ 	.word	0x00000248
        /*05a4*/ 	.short	0x0100
        /*05a6*/ 	.byte	0x08
	.zero		1


	//   ....[74]....
        /*05a8*/ 	.word	0x00001090
        /*05ac*/ 	.word	0x000000ff
        /*05b0*/ 	.word	0x00000250
        /*05b4*/ 	.short	0x0100
        /*05b6*/ 	.byte	0x07
	.zero		1


	//   ....[75]....
        /*05b8*/ 	.word	0x00001aa0
        /*05bc*/ 	.word	0x00000003
        /*05c0*/ 	.word	0x00000240
        /*05c4*/ 	.short	0x010a
        /*05c6*/ 	.byte	0xff
	.zero		1


	//   ....[76]....
        /*05c8*/ 	.word	0x00001ad0
        /*05cc*/ 	.word	0x00000003
        /*05d0*/ 	.word	0x00000230
        /*05d4*/ 	.short	0x0101
        /*05d6*/ 	.byte	0xff
	.zero		1


	//   ....[77]....
        /*05d8*/ 	.word	0x00001bd0
        /*05dc*/ 	.word	0x000000ff
        /*05e0*/ 	.word	0x000000d0
        /*05e4*/ 	.short	0x010a
        /*05e6*/ 	.byte	0x08
	.zero		1


	//   ....[78]....
        /*05e8*/ 	.word	0x00001c90
        /*05ec*/ 	.word	0x000000ff
        /*05f0*/ 	.word	0x000000d0
        /*05f4*/ 	.short	0x010a
        /*05f6*/ 	.byte	0x21
	.zero		1


	//   ....[79]....
        /*05f8*/ 	.word	0x00001e50
        /*05fc*/ 	.word	0x000000ff
        /*0600*/ 	.word	0x000000d0
        /*0604*/ 	.short	0x010a
        /*0606*/ 	.byte	0x08
	.zero		1


	//   ....[80]....
        /*0608*/ 	.word	0x00001f30
        /*060c*/ 	.word	0x000000ff
        /*0610*/ 	.word	0x000001c8
        /*0614*/ 	.short	0x0101
        /*0616*/ 	.byte	0x06
	.zero		1


	//   ....[81]....
        /*0618*/ 	.word	0x00001f50
        /*061c*/ 	.word	0x000000ff
        /*0620*/ 	.word	0x000000d0
        /*0624*/ 	.short	0x010a
        /*0626*/ 	.byte	0x08
	.zero		1


	//   ....[82]....
        /*0628*/ 	.word	0x00001fd0
        /*062c*/ 	.word	0x000000ff
        /*0630*/ 	.word	0x000000d0
        /*0634*/ 	.short	0x010a
        /*0636*/ 	.byte	0x11
	.zero		1


	//   ....[83]....
        /*0638*/ 	.word	0x00002160
        /*063c*/ 	.word	0x000000ff
        /*0640*/ 	.word	0x000000d0
        /*0644*/ 	.short	0x010a
        /*0646*/ 	.byte	0x08
	.zero		1


	//   ....[84]....
        /*0648*/ 	.word	0x000022a0
        /*064c*/ 	.word	0x00000002
        /*0650*/ 	.word	0x000001d0
        /*0654*/ 	.short	0x010a
        /*0656*/ 	.byte	0xff
	.zero		1


	//   ....[85]....
        /*0658*/ 	.word	0x00002360
        /*065c*/ 	.word	0x00000002
        /*0660*/ 	.word	0x00000000
        /*0664*/ 	.short	0x0101
        /*0666*/ 	.byte	0xff
	.zero		1


	//   ....[86]....
        /*0668*/ 	.word	0x000028c0
        /*066c*/ 	.word	0x000000ff
        /*0670*/ 	.word	0x00000000
        /*0674*/ 	.short	0x010a
        /*0676*/ 	.byte	0x04
	.zero		1


	//   ....[87]....
        /*0678*/ 	.word	0x00002950
        /*067c*/ 	.word	0x000000ff
        /*0680*/ 	.word	0x00000000
        /*0684*/ 	.short	0x010a
        /*0686*/ 	.byte	0x04
	.zero		1


	//   ....[88]....
        /*0688*/ 	.word	0x000029e0
        /*068c*/ 	.word	0x000000ff
        /*0690*/ 	.word	0x00000000
        /*0694*/ 	.short	0x010a
        /*0696*/ 	.byte	0x04
	.zero		1


	//   ....[89]....
        /*0698*/ 	.word	0x00002a70
        /*069c*/ 	.word	0x000000ff
        /*06a0*/ 	.word	0x00000000
        /*06a4*/ 	.short	0x010a
        /*06a6*/ 	.byte	0x04
	.zero		1


	//   ....[90]....
        /*06a8*/ 	.word	0x00002b00
        /*06ac*/ 	.word	0x000000ff
        /*06b0*/ 	.word	0x00000000
        /*06b4*/ 	.short	0x010a
        /*06b6*/ 	.byte	0x04
	.zero		1


	//   ....[91]....
        /*06b8*/ 	.word	0x00002b90
        /*06bc*/ 	.word	0x000000ff
        /*06c0*/ 	.word	0x00000000
        /*06c4*/ 	.short	0x010a
        /*06c6*/ 	.byte	0x04
	.zero		1


	//   ....[92]....
        /*06c8*/ 	.word	0x00002c20
        /*06cc*/ 	.word	0x000000ff
        /*06d0*/ 	.word	0x00000000
        /*06d4*/ 	.short	0x010a
        /*06d6*/ 	.byte	0x04
	.zero		1


	//   ....[93]....
        /*06d8*/ 	.word	0x00002cb0
        /*06dc*/ 	.word	0x000000ff
        /*06e0*/ 	.word	0x00000000
        /*06e4*/ 	.short	0x010a
        /*06e6*/ 	.byte	0x04
	.zero		1


	//   ....[94]....
        /*06e8*/ 	.word	0x00002d40
        /*06ec*/ 	.word	0x000000ff
        /*06f0*/ 	.word	0x00000000
        /*06f4*/ 	.short	0x010a
        /*06f6*/ 	.byte	0x04
	.zero		1


	//   ....[95]....
        /*06f8*/ 	.word	0x00002dd0
        /*06fc*/ 	.word	0x000000ff
        /*0700*/ 	.word	0x00000000
        /*0704*/ 	.short	0x010a
        /*0706*/ 	.byte	0x04
	.zero		1


	//   ....[96]....
        /*0708*/ 	.word	0x00002e60
        /*070c*/ 	.word	0x000000ff
        /*0710*/ 	.word	0x00000000
        /*0714*/ 	.short	0x010a
        /*0716*/ 	.byte	0x04
	.zero		1


	//   ....[97]....
        /*0718*/ 	.word	0x00002ef0
        /*071c*/ 	.word	0x000000ff
        /*0720*/ 	.word	0x00000000
        /*0724*/ 	.short	0x010a
        /*0726*/ 	.byte	0x04
	.zero		1


	//   ....[98]....
        /*0728*/ 	.word	0x00002f80
        /*072c*/ 	.word	0x000000ff
        /*0730*/ 	.word	0x00000000
        /*0734*/ 	.short	0x010a
        /*0736*/ 	.byte	0x04
	.zero		1


	//   ....[99]....
        /*0738*/ 	.word	0x00003010
        /*073c*/ 	.word	0x000000ff
        /*0740*/ 	.word	0x00000000
        /*0744*/ 	.short	0x010a
        /*0746*/ 	.byte	0x04
	.zero		1


	//   ....[100]....
        /*0748*/ 	.word	0x000030a0
        /*074c*/ 	.word	0x000000ff
        /*0750*/ 	.word	0x00000000
        /*0754*/ 	.short	0x010a
        /*0756*/ 	.byte	0x04
	.zero		1


	//   ....[101]....
        /*0758*/ 	.word	0x00003130
        /*075c*/ 	.word	0x000000ff
        /*0760*/ 	.word	0x00000000
        /*0764*/ 	.short	0x010a
        /*0766*/ 	.byte	0x04
	.zero		1


	//   ....[102]....
        /*0768*/ 	.word	0x000031c0
        /*076c*/ 	.word	0x000000ff
        /*0770*/ 	.word	0x00000000
        /*0774*/ 	.short	0x010a
        /*0776*/ 	.byte	0x04
	.zero		1


	//   ....[103]....
        /*0778*/ 	.word	0x00003250
        /*077c*/ 	.word	0x000000ff
        /*0780*/ 	.word	0x00000000
        /*0784*/ 	.short	0x010a
        /*0786*/ 	.byte	0x04
	.zero		1


	//   ....[104]....
        /*0788*/ 	.word	0x000032e0
        /*078c*/ 	.word	0x000000ff
        /*0790*/ 	.word	0x00000000
        /*0794*/ 	.short	0x010a
        /*0796*/ 	.byte	0x04
	.zero		1


	//   ....[105]....
        /*0798*/ 	.word	0x00003370
        /*079c*/ 	.word	0x000000ff
        /*07a0*/ 	.word	0x00000000
        /*07a4*/ 	.short	0x010a
        /*07a6*/ 	.byte	0x04
	.zero		1


	//   ....[106]....
        /*07a8*/ 	.word	0x00003400
        /*07ac*/ 	.word	0x000000ff
        /*07b0*/ 	.word	0x00000000
        /*07b4*/ 	.short	0x010a
        /*07b6*/ 	.byte	0x04
	.zero		1


	//   ....[107]....
        /*07b8*/ 	.word	0x00003490
        /*07bc*/ 	.word	0x000000ff
        /*07c0*/ 	.word	0x00000000
        /*07c4*/ 	.short	0x010a
        /*07c6*/ 	.byte	0x04
	.zero		1


	//   ....[108]....
        /*07c8*/ 	.word	0x00003520
        /*07cc*/ 	.word	0x000000ff
        /*07d0*/ 	.word	0x00000000
        /*07d4*/ 	.short	0x010a
        /*07d6*/ 	.byte	0x04
	.zero		1


	//   ....[109]....
        /*07d8*/ 	.word	0x000035b0
        /*07dc*/ 	.word	0x000000ff
        /*07e0*/ 	.word	0x00000000
        /*07e4*/ 	.short	0x010a
        /*07e6*/ 	.byte	0x04
	.zero		1


	//   ....[110]....
        /*07e8*/ 	.word	0x00003640
        /*07ec*/ 	.word	0x000000ff
        /*07f0*/ 	.word	0x00000000
        /*07f4*/ 	.short	0x010a
        /*07f6*/ 	.byte	0x04
	.zero		1


	//   ....[111]....
        /*07f8*/ 	.word	0x000036e0
        /*07fc*/ 	.word	0x00000000
        /*0800*/ 	.word	0x00000000
        /*0804*/ 	.short	0x010a
        /*0806*/ 	.byte	0xff
	.zero		1


	//   ....[112]....
        /*0808*/ 	.word	0x00003810
        /*080c*/ 	.word	0x00000000
        /*0810*/ 	.word	0x00000230
        /*0814*/ 	.short	0x010a
        /*0816*/ 	.byte	0xff
	.zero		1


	//   ....[113]....
        /*0818*/ 	.word	0x00003880
        /*081c*/ 	.word	0x00000004
        /*0820*/ 	.word	0x00000000
        /*0824*/ 	.short	0x0101
        /*0826*/ 	.byte	0xff
	.zero		1


	//   ....[114]....
        /*0828*/ 	.word	0x000038a0
        /*082c*/ 	.word	0x000000ff
        /*0830*/ 	.word	0x000001e0
        /*0834*/ 	.short	0x010a
        /*0836*/ 	.byte	0x05
	.zero		1


	//   ....[115]....
        /*0838*/ 	.word	0x000039c0
        /*083c*/ 	.word	0x00000000
        /*0840*/ 	.word	0x000001d0
        /*0844*/ 	.short	0x010a
        /*0846*/ 	.byte	0xff
	.zero		1


	//   ....[116]....
        /*0848*/ 	.word	0x00003ac0
        /*084c*/ 	.word	0x00000000
        /*0850*/ 	.word	0x00000000
        /*0854*/ 	.short	0x0101
        /*0856*/ 	.byte	0xff
	.zero		1


	//   ....[117]....
        /*0858*/ 	.word	0x00003b50
        /*085c*/ 	.word	0x000000ff
        /*0860*/ 	.word	0x000001e0
        /*0864*/ 	.short	0x0106
        /*0866*/ 	.byte	0x05
	.zero		1


	//   ....[118]....
        /*0868*/ 	.word	0x00003b70
        /*086c*/ 	.word	0x000000ff
        /*0870*/ 	.word	0x000001e0
        /*0874*/ 	.short	0x010a
        /*0876*/ 	.byte	0x05
	.zero		1


	//   ....[119]....
        /*0878*/ 	.word	0x00003c00
        /*087c*/ 	.word	0x000000ff
        /*0880*/ 	.word	0x000001e0
        /*0884*/ 	.short	0x0106
        /*0886*/ 	.byte	0x04
	.zero		1


	//   ....[120]....
        /*0888*/ 	.word	0x00003c40
        /*088c*/ 	.word	0x00000000
        /*0890*/ 	.word	0x000001e0
        /*0894*/ 	.short	0x010a
        /*0896*/ 	.byte	0xff
	.zero		1


	//   ....[121]....
        /*0898*/ 	.word	0x00003e80
        /*089c*/ 	.word	0x000000ff
        /*08a0*/ 	.word	0x00000008
        /*08a4*/ 	.short	0x010a
        /*08a6*/ 	.byte	0x06
	.zero		1


	//   ....[122]....
        /*08a8*/ 	.word	0x00003ea0
        /*08ac*/ 	.word	0x000000ff
        /*08b0*/ 	.word	0x00000008
        /*08b4*/ 	.short	0x010a
        /*08b6*/ 	.byte	0x06
	.zero		1


	//   ....[123]....
        /*08b8*/ 	.word	0x00004030
        /*08bc*/ 	.word	0x000000ff
        /*08c0*/ 	.word	0x00000008
        /*08c4*/ 	.short	0x010a
        /*08c6*/ 	.byte	0x06
	.zero		1


	//   ....[124]....
        /*08c8*/ 	.word	0x00004050
        /*08cc*/ 	.word	0x000000ff
        /*08d0*/ 	.word	0x00000008
        /*08d4*/ 	.short	0x010a
        /*08d6*/ 	.byte	0x06
	.zero		1


	//   ....[125]....
        /*08d8*/ 	.word	0x00004110
        /*08dc*/ 	.word	0x000000ff
        /*08e0*/ 	.word	0x00000000
        /*08e4*/ 	.short	0x0101
        /*08e6*/ 	.byte	0x07
	.zero		1


	//   ....[126]....
        /*08e8*/ 	.word	0x00004410
        /*08ec*/ 	.word	0x00000000
        /*08f0*/ 	.word	0x000001d0
        /*08f4*/ 	.short	0x010a
        /*08f6*/ 	.byte	0xff
	.zero		1


	//   ....[127]....
        /*08f8*/ 	.word	0x000044d0
        /*08fc*/ 	.word	0x00000000
        /*0900*/ 	.word	0x00000000
        /*0904*/ 	.short	0x0101
        /*0906*/ 	.byte	0xff
	.zero		1


	//   ....[128]....
        /*0908*/ 	.word	0x00004590
        /*090c*/ 	.word	0x000000ff
        /*0910*/ 	.word	0x00000000
        /*0914*/ 	.short	0x010a
        /*0916*/ 	.byte	0x06
	.zero		1


	//   ....[129]....
        /*0918*/ 	.word	0x000045a0
        /*091c*/ 	.word	0x000000ff
        /*0920*/ 	.word	0x00000210
        /*0924*/ 	.short	0x010a
        /*0926*/ 	.byte	0x0a
	.zero		1


	//   ....[130]....
        /*0928*/ 	.word	0x00004650
        /*092c*/ 	.word	0x000000ff
        /*0930*/ 	.word	0x00000000
        /*0934*/ 	.short	0x010a
        /*0936*/ 	.byte	0x09
	.zero		1


	//   ....[131]....
        /*0938*/ 	.word	0x00004790
        /*093c*/ 	.word	0x000000ff
        /*0940*/ 	.word	0x00000000
        /*0944*/ 	.short	0x010a
        /*0946*/ 	.byte	0x06
	.zero		1


	//   ....[132]....
        /*0948*/ 	.word	0x000049e0
        /*094c*/ 	.word	0x000000ff
        /*0950*/ 	.word	0x00000000
        /*0954*/ 	.short	0x010a
        /*0956*/ 	.byte	0x07
	.zero		1


	//   ....[133]....
        /*0958*/ 	.word	0x00004a70
        /*095c*/ 	.word	0x000000ff
        /*0960*/ 	.word	0x00000000
        /*0964*/ 	.short	0x010a
        /*0966*/ 	.byte	0x07
	.zero		1


	//   ....[134]....
        /*0968*/ 	.word	0x00004b00
        /*096c*/ 	.word	0x000000ff
        /*0970*/ 	.word	0x00000000
        /*0974*/ 	.short	0x010a
        /*0976*/ 	.byte	0x07
	.zero		1


	//   ....[135]....
        /*0978*/ 	.word	0x00004ba0
        /*097c*/ 	.word	0x00000000
        /*0980*/ 	.word	0x00000000
        /*0984*/ 	.short	0x010a
        /*0986*/ 	.byte	0xff
	.zero		1


	//   ....[136]....
        /*0988*/ 	.word	0x00004be0
        /*098c*/ 	.word	0x00000000
        /*0990*/ 	.word	0x00000000
        /*0994*/ 	.short	0x010a
        /*0996*/ 	.byte	0xff
	.zero		1


	//   ....[137]....
        /*0998*/ 	.word	0x00004c50
        /*099c*/ 	.word	0x000000ff
        /*09a0*/ 	.word	0x00000000
        /*09a4*/ 	.short	0x0101
        /*09a6*/ 	.byte	0x05
	.zero		1


	//   ....[138]....
        /*09a8*/ 	.word	0x00004c90
        /*09ac*/ 	.word	0x000000ff
        /*09b0*/ 	.word	0x00000250
        /*09b4*/ 	.short	0x010a
        /*09b6*/ 	.byte	0x08
	.zero		1


	//   ....[139]....
        /*09b8*/ 	.word	0x00004ce0
        /*09bc*/ 	.word	0x000000ff
        /*09c0*/ 	.word	0x00000000
        /*09c4*/ 	.short	0x0101
        /*09c6*/ 	.byte	0x05
	.zero		1


	//   ....[140]....
        /*09c8*/ 	.word	0x00005110
        /*09cc*/ 	.word	0x00000000
        /*09d0*/ 	.word	0x000001d0
        /*09d4*/ 	.short	0x010a
        /*09d6*/ 	.byte	0xff
	.zero		1


	//   ....[141]....
        /*09d8*/ 	.word	0x000051d0
        /*09dc*/ 	.word	0x00000000
        /*09e0*/ 	.word	0x00000000
        /*09e4*/ 	.short	0x0101
        /*09e6*/ 	.byte	0xff
	.zero		1


	//   ....[142]....
        /*09e8*/ 	.word	0x000054f0
        /*09ec*/ 	.word	0x000000ff
        /*09f0*/ 	.word	0x000001c8
        /*09f4*/ 	.short	0x010a
        /*09f6*/ 	.byte	0x07
	.zero		1


	//   ....[143]....
        /*09f8*/ 	.word	0x000056e0
        /*09fc*/ 	.word	0x000000ff
        /*0a00*/ 	.word	0x000001b0
        /*0a04*/ 	.short	0x010a
        /*0a06*/ 	.byte	0x07
	.zero		1


	//   ....[144]....
        /*0a08*/ 	.word	0x00005940
        /*0a0c*/ 	.word	0x000000ff
        /*0a10*/ 	.word	0x000001a0
        /*0a14*/ 	.short	0x010b
        /*0a16*/ 	.byte	0x07
	.zero		1


	//   ....[145]....
        /*0a18*/ 	.word	0x000059b0
        /*0a1c*/ 	.word	0x000000ff
        /*0a20*/ 	.word	0x00000000
        /*0a24*/ 	.short	0x0101
        /*0a26*/ 	.byte	0x0e
	.zero		1


	//   ....[146]....
        /*0a28*/ 	.word	0x000059f0
        /*0a2c*/ 	.word	0x000000ff
        /*0a30*/ 	.word	0x000001b8
        /*0a34*/ 	.short	0x010a
        /*0a36*/ 	.byte	0x07
	.zero		1


	//   ....[147]....
        /*0a38*/ 	.word	0x00005c20
        /*0a3c*/ 	.word	0x000000ff
        /*0a40*/ 	.word	0x000001a8
        /*0a44*/ 	.short	0x010b
        /*0a46*/ 	.byte	0x07
	.zero		1


	//   ....[148]....
        /*0a48*/ 	.word	0x00005c40
        /*0a4c*/ 	.word	0x000000ff
        /*0a50*/ 	.word	0x00000000
        /*0a54*/ 	.short	0x0101
        /*0a56*/ 	.byte	0x0d
	.zero		1


	//   ....[149]....
        /*0a58*/ 	.word	0x00005c70
        /*0a5c*/ 	.word	0x000000ff
        /*0a60*/ 	.word	0x000001b0
        /*0a64*/ 	.short	0x010a
        /*0a66*/ 	.byte	0x07
	.zero		1


	//   ....[150]....
        /*0a68*/ 	.word	0x00005cb0
        /*0a6c*/ 	.word	0x00000000
        /*0a70*/ 	.word	0x000001b8
        /*0a74*/ 	.short	0x010a
        /*0a76*/ 	.byte	0xff
	.zero		1


	//   ....[151]....
        /*0a78*/ 	.word	0x00005fe0
        /*0a7c*/ 	.word	0x00000000
        /*0a80*/ 	.word	0x000001d0
        /*0a84*/ 	.short	0x010a
        /*0a86*/ 	.byte	0xff
	.zero		1


	//   ....[152]....
        /*0a88*/ 	.word	0x000060f0
        /*0a8c*/ 	.word	0x00000000
        /*0a90*/ 	.word	0x00000000
        /*0a94*/ 	.short	0x0101
        /*0a96*/ 	.byte	0xff
	.zero		1


	//   ....[153]....
        /*0a98*/ 	.word	0x00006b00
        /*0a9c*/ 	.word	0x00000003
        /*0aa0*/ 	.word	0x000001a0
        /*0aa4*/ 	.short	0x010a
        /*0aa6*/ 	.byte	0xff
	.zero		1


	//   ....[154]....
        /*0aa8*/ 	.word	0x00006b50
        /*0aac*/ 	.word	0x0000006f
        /*0ab0*/ 	.word	0x000001f0
        /*0ab4*/ 	.short	0x010a
        /*0ab6*/ 	.byte	0xff
	.zero		1


	//   ....[155]....
        /*0ab8*/ 	.word	0x00006c80
        /*0abc*/ 	.word	0x00000003
        /*0ac0*/ 	.word	0x000001a0
        /*0ac4*/ 	.short	0x010a
        /*0ac6*/ 	.byte	0xff
	.zero		1


	//   ....[156]....
        /*0ac8*/ 	.word	0x00006dc0
        /*0acc*/ 	.word	0x00000000
        /*0ad0*/ 	.word	0x00000000
        /*0ad4*/ 	.short	0x0101
        /*0ad6*/ 	.byte	0xff
	.zero		1


	//   ....[157]....
        /*0ad8*/ 	.word	0x00006e20
        /*0adc*/ 	.word	0x0000006f
        /*0ae0*/ 	.word	0x000001f0
        /*0ae4*/ 	.short	0x010a
        /*0ae6*/ 	.byte	0xff
	.zero		1


	//   ....[158]....
        /*0ae8*/ 	.word	0x000079c0
        /*0aec*/ 	.word	0x0000007d
        /*0af0*/ 	.word	0x000001a0
        /*0af4*/ 	.short	0x010a
        /*0af6*/ 	.byte	0xff
	.zero		1


	//   ....[159]....
        /*0af8*/ 	.word	0x00007a80
        /*0afc*/ 	.word	0x0000007d
        /*0b00*/ 	.word	0x000001a0
        /*0b04*/ 	.short	0x010a
        /*0b06*/ 	.byte	0xff
	.zero		1


	//   ....[160]....
        /*0b08*/ 	.word	0x00007bc0
        /*0b0c*/ 	.word	0x00000002
        /*0b10*/ 	.word	0x00000000
        /*0b14*/ 	.short	0x0101
        /*0b16*/ 	.byte	0xff
	.zero		1


	//   ....[161]....
        /*0b18*/ 	.word	0x00007ea0
        /*0b1c*/ 	.word	0x0000006f
        /*0b20*/ 	.word	0x00000000
        /*0b24*/ 	.short	0x0101
        /*0b26*/ 	.byte	0xff
	.zero		1


	//   ....[162]....
        /*0b28*/ 	.word	0x00008850
        /*0b2c*/ 	.word	0x00000003
        /*0b30*/ 	.word	0x00000240
        /*0b34*/ 	.short	0x010a
        /*0b36*/ 	.byte	0xff
	.zero		1


	//   ....[163]....
        /*0b38*/ 	.word	0x000088b0
        /*0b3c*/ 	.word	0x00000002
        /*0b40*/ 	.word	0x000000d0
        /*0b44*/ 	.short	0x010a
        /*0b46*/ 	.byte	0xff
	.zero		1


	//   ....[164]....
        /*0b48*/ 	.word	0x00008910
        /*0b4c*/ 	.word	0x00000002
        /*0b50*/ 	.word	0x000000d0
        /*0b54*/ 	.short	0x010a
        /*0b56*/ 	.byte	0xff
	.zero		1


	//   ....[165]....
        /*0b58*/ 	.word	0x00008960
        /*0b5c*/ 	.word	0x00000002
        /*0b60*/ 	.word	0x000001d0
        /*0b64*/ 	.short	0x010a
        /*0b66*/ 	.byte	0xff
	.zero		1


	//   ....[166]....
        /*0b68*/ 	.word	0x000089c0
        /*0b6c*/ 	.word	0x00000000
        /*0b70*/ 	.word	0x00000000
        /*0b74*/ 	.short	0x010a
        /*0b76*/ 	.byte	0xff
	.zero		1


	//   ....[167]....
        /*0b78*/ 	.word	0x00008a20
        /*0b7c*/ 	.word	0x00000000
        /*0b80*/ 	.word	0x00000000
        /*0b84*/ 	.short	0x010a
        /*0b86*/ 	.byte	0xff
	.zero		1


	//   ....[168]....
        /*0b88*/ 	.word	0x00008a80
        /*0b8c*/ 	.word	0x00000000
        /*0b90*/ 	.word	0x00000000
        /*0b94*/ 	.short	0x010a
        /*0b96*/ 	.byte	0xff
	.zero		1


	//   ....[169]....
        /*0b98*/ 	.word	0x00008ae0
        /*0b9c*/ 	.word	0x00000000
        /*0ba0*/ 	.word	0x00000000
        /*0ba4*/ 	.short	0x010a
        /*0ba6*/ 	.byte	0xff
	.zero		1


	//   ....[170]....
        /*0ba8*/ 	.word	0x00008b40
        /*0bac*/ 	.word	0x00000000
        /*0bb0*/ 	.word	0x00000000
        /*0bb4*/ 	.short	0x010a
        /*0bb6*/ 	.byte	0xff
	.zero		1


	//   ....[171]....
        /*0bb8*/ 	.word	0x00008ba0
        /*0bbc*/ 	.word	0x00000000
        /*0bc0*/ 	.word	0x00000000
        /*0bc4*/ 	.short	0x010a
        /*0bc6*/ 	.byte	0xff
	.zero		1


	//   ....[172]....
        /*0bc8*/ 	.word	0x00008c00
        /*0bcc*/ 	.word	0x00000000
        /*0bd0*/ 	.word	0x00000000
        /*0bd4*/ 	.short	0x010a
        /*0bd6*/ 	.byte	0xff
	.zero		1


	//   ....[173]....
        /*0bd8*/ 	.word	0x00008c60
        /*0bdc*/ 	.word	0x00000000
        /*0be0*/ 	.word	0x00000000
        /*0be4*/ 	.short	0x010a
        /*0be6*/ 	.byte	0xff
	.zero		1


	//   ....[174]....
        /*0be8*/ 	.word	0x00008cc0
        /*0bec*/ 	.word	0x00000000
        /*0bf0*/ 	.word	0x00000000
        /*0bf4*/ 	.short	0x010a
        /*0bf6*/ 	.byte	0xff
	.zero		1


	//   ....[175]....
        /*0bf8*/ 	.word	0x00008d20
        /*0bfc*/ 	.word	0x00000000
        /*0c00*/ 	.word	0x00000000
        /*0c04*/ 	.short	0x010a
        /*0c06*/ 	.byte	0xff
	.zero		1


	//   ....[176]....
        /*0c08*/ 	.word	0x00008d80
        /*0c0c*/ 	.word	0x00000000
        /*0c10*/ 	.word	0x00000000
        /*0c14*/ 	.short	0x010a
        /*0c16*/ 	.byte	0xff
	.zero		1


	//   ....[177]....
        /*0c18*/ 	.word	0x00008de0
        /*0c1c*/ 	.word	0x00000000
        /*0c20*/ 	.word	0x00000000
        /*0c24*/ 	.short	0x010a
        /*0c26*/ 	.byte	0xff
	.zero		1


	//   ....[178]....
        /*0c28*/ 	.word	0x00008e40
        /*0c2c*/ 	.word	0x00000000
        /*0c30*/ 	.word	0x00000000
        /*0c34*/ 	.short	0x010a
        /*0c36*/ 	.byte	0xff
	.zero		1


	//   ....[179]....
        /*0c38*/ 	.word	0x00008ea0
        /*0c3c*/ 	.word	0x00000000
        /*0c40*/ 	.word	0x00000000
        /*0c44*/ 	.short	0x010a
        /*0c46*/ 	.byte	0xff
	.zero		1


	//   ....[180]....
        /*0c48*/ 	.word	0x00008f00
        /*0c4c*/ 	.word	0x00000000
        /*0c50*/ 	.word	0x00000000
        /*0c54*/ 	.short	0x010a
        /*0c56*/ 	.byte	0xff
	.zero		1


	//   ....[181]....
        /*0c58*/ 	.word	0x00008f60
        /*0c5c*/ 	.word	0x00000000
        /*0c60*/ 	.word	0x00000000
        /*0c64*/ 	.short	0x010a
        /*0c66*/ 	.byte	0xff
	.zero		1


	//   ....[182]....
        /*0c68*/ 	.word	0x00008fc0
        /*0c6c*/ 	.word	0x00000000
        /*0c70*/ 	.word	0x00000000
        /*0c74*/ 	.short	0x010a
        /*0c76*/ 	.byte	0xff
	.zero		1


	//   ....[183]....
        /*0c78*/ 	.word	0x00009020
        /*0c7c*/ 	.word	0x00000000
        /*0c80*/ 	.word	0x00000000
        /*0c84*/ 	.short	0x010a
        /*0c86*/ 	.byte	0xff
	.zero		1


	//   ....[184]....
        /*0c88*/ 	.word	0x00009080
        /*0c8c*/ 	.word	0x00000000
        /*0c90*/ 	.word	0x00000000
        /*0c94*/ 	.short	0x010a
        /*0c96*/ 	.byte	0xff
	.zero		1


	//   ....[185]....
        /*0c98*/ 	.word	0x000090e0
        /*0c9c*/ 	.word	0x00000000
        /*0ca0*/ 	.word	0x00000000
        /*0ca4*/ 	.short	0x010a
        /*0ca6*/ 	.byte	0xff
	.zero		1


	//   ....[186]....
        /*0ca8*/ 	.word	0x00009140
        /*0cac*/ 	.word	0x00000000
        /*0cb0*/ 	.word	0x00000000
        /*0cb4*/ 	.short	0x010a
        /*0cb6*/ 	.byte	0xff
	.zero		1


	//   ....[187]....
        /*0cb8*/ 	.word	0x000091a0
        /*0cbc*/ 	.word	0x00000000
        /*0cc0*/ 	.word	0x00000000
        /*0cc4*/ 	.short	0x010a
        /*0cc6*/ 	.byte	0xff
	.zero		1


	//   ....[188]....
        /*0cc8*/ 	.word	0x00009200
        /*0ccc*/ 	.word	0x00000000
        /*0cd0*/ 	.word	0x00000000
        /*0cd4*/ 	.short	0x010a
        /*0cd6*/ 	.byte	0xff
	.zero		1


	//   ....[189]....
        /*0cd8*/ 	.word	0x00009260
        /*0cdc*/ 	.word	0x00000000
        /*0ce0*/ 	.word	0x00000000
        /*0ce4*/ 	.short	0x010a
        /*0ce6*/ 	.byte	0xff
	.zero		1


	//   ....[190]....
        /*0ce8*/ 	.word	0x000092c0
        /*0cec*/ 	.word	0x00000000
        /*0cf0*/ 	.word	0x00000000
        /*0cf4*/ 	.short	0x010a
        /*0cf6*/ 	.byte	0xff
	.zero		1


	//   ....[191]....
        /*0cf8*/ 	.word	0x00009310
        /*0cfc*/ 	.word	0x00000000
        /*0d00*/ 	.word	0x00000230
        /*0d04*/ 	.short	0x010a
        /*0d06*/ 	.byte	0xff
	.zero		1


	//   ....[192]....
        /*0d08*/ 	.word	0x00009370
        /*0d0c*/ 	.word	0x00000000
        /*0d10*/ 	.word	0x000001e0
        /*0d14*/ 	.short	0x010a
        /*0d16*/ 	.byte	0xff
	.zero		1


	//   ....[193]....
        /*0d18*/ 	.word	0x000093c0
        /*0d1c*/ 	.word	0x00000000
        /*0d20*/ 	.word	0x000001d0
        /*0d24*/ 	.short	0x010a
        /*0d26*/ 	.byte	0xff
	.zero		1


	//   ....[194]....
        /*0d28*/ 	.word	0x00009420
        /*0d2c*/ 	.word	0x00000000
        /*0d30*/ 	.word	0x000001e0
        /*0d34*/ 	.short	0x010a
        /*0d36*/ 	.byte	0xff
	.zero		1


	//   ....[195]....
        /*0d38*/ 	.word	0x00009480
        /*0d3c*/ 	.word	0x00000004
        /*0d40*/ 	.word	0x00000008
        /*0d44*/ 	.short	0x010a
        /*0d46*/ 	.byte	0xff
	.zero		1


	//   ....[196]....
        /*0d48*/ 	.word	0x00009560
        /*0d4c*/ 	.word	0x00000002
        /*0d50*/ 	.word	0x00000008
        /*0d54*/ 	.short	0x010a
        /*0d56*/ 	.byte	0xff
	.zero		1


	//   ....[197]....
        /*0d58*/ 	.word	0x000095b0
        /*0d5c*/ 	.word	0x00000000
        /*0d60*/ 	.word	0x000001d0
        /*0d64*/ 	.short	0x010a
        /*0d66*/ 	.byte	0xff
	.zero		1


	//   ....[198]....
        /*0d68*/ 	.word	0x00009610
        /*0d6c*/ 	.word	0x00000000
        /*0d70*/ 	.word	0x00000210
        /*0d74*/ 	.short	0x010a
        /*0d76*/ 	.byte	0xff
	.zero		1


	//   ....[199]....
        /*0d78*/ 	.word	0x00009670
        /*0d7c*/ 	.word	0x00000000
        /*0d80*/ 	.word	0x00000000
        /*0d84*/ 	.short	0x010a
        /*0d86*/ 	.byte	0xff
	.zero		1


	//   ....[200]....
        /*0d88*/ 	.word	0x000096d0
        /*0d8c*/ 	.word	0x00000000
        /*0d90*/ 	.word	0x00000000
        /*0d94*/ 	.short	0x010a
        /*0d96*/ 	.byte	0xff
	.zero		1


	//   ....[201]....
        /*0d98*/ 	.word	0x00009730
        /*0d9c*/ 	.word	0x00000000
        /*0da0*/ 	.word	0x00000000
        /*0da4*/ 	.short	0x010a
        /*0da6*/ 	.byte	0xff
	.zero		1


	//   ....[202]....
        /*0da8*/ 	.word	0x00009790
        /*0dac*/ 	.word	0x00000000
        /*0db0*/ 	.word	0x00000000
        /*0db4*/ 	.short	0x010a
        /*0db6*/ 	.byte	0xff
	.zero		1


	//   ....[203]....
        /*0db8*/ 	.word	0x000097f0
        /*0dbc*/ 	.word	0x00000000
        /*0dc0*/ 	.word	0x00000250
        /*0dc4*/ 	.short	0x010a
        /*0dc6*/ 	.byte	0xff
	.zero		1


	//   ....[204]....
        /*0dc8*/ 	.word	0x00009840
        /*0dcc*/ 	.word	0x00000000
        /*0dd0*/ 	.word	0x000001d0
        /*0dd4*/ 	.short	0x010a
        /*0dd6*/ 	.byte	0xff
	.zero		1


	//   ....[205]....
        /*0dd8*/ 	.word	0x000098a0
        /*0ddc*/ 	.word	0x00000000
        /*0de0*/ 	.word	0x000001c8
        /*0de4*/ 	.short	0x010a
        /*0de6*/ 	.byte	0xff
	.zero		1


	//   ....[206]....
        /*0de8*/ 	.word	0x00009900
        /*0dec*/ 	.word	0x00000003
        /*0df0*/ 	.word	0x000001b0
        /*0df4*/ 	.short	0x010a
        /*0df6*/ 	.byte	0xff
	.zero		1


	//   ....[207]....
        /*0df8*/ 	.word	0x00009960
        /*0dfc*/ 	.word	0x00000003
        /*0e00*/ 	.word	0x000001b8
        /*0e04*/ 	.short	0x010a
        /*0e06*/ 	.byte	0xff
	.zero		1


	//   ....[208]....
        /*0e08*/ 	.word	0x000099c0
        /*0e0c*/ 	.word	0x00000000
        /*0e10*/ 	.word	0x000001b0
        /*0e14*/ 	.short	0x010a
        /*0e16*/ 	.byte	0xff
	.zero		1


	//   ....[209]....
        /*0e18*/ 	.word	0x00009a10
        /*0e1c*/ 	.word	0x00000000
        /*0e20*/ 	.word	0x000001d0
        /*0e24*/ 	.short	0x010a
        /*0e26*/ 	.byte	0xff
	.zero		1


	//   ....[210]....
        /*0e28*/ 	.word	0x00009a60
        /*0e2c*/ 	.word	0x00000003
        /*0e30*/ 	.word	0x000001a0
        /*0e34*/ 	.short	0x010a
        /*0e36*/ 	.byte	0xff
	.zero		1


	//   ....[211]....
        /*0e38*/ 	.word	0x00009ab0
        /*0e3c*/ 	.word	0x0000006f
        /*0e40*/ 	.word	0x000001f0
        /*0e44*/ 	.short	0x010a
        /*0e46*/ 	.byte	0xff
	.zero		1


	//   ....[212]....
        /*0e48*/ 	.word	0x00009b00
        /*0e4c*/ 	.word	0x0000007d
        /*0e50*/ 	.word	0x000001a0
        /*0e54*/ 	.short	0x010a
        /*0e56*/ 	.byte	0xff
	.zero		1


	//----- nvinfo : EIATTR_NUM_MBARRIERS
	.align		4
.L_47:
        /*0e58*/ 	.byte	0x03, 0x38
        /*0e5a*/ 	.short	0x004b


	//----- nvinfo : EIATTR_EXIT_INSTR_OFFSETS
	.align		4
        /*0e5c*/ 	.byte	0x04, 0x1c
        /*0e5e*/ 	.short	(.L_49 - .L_48)


	//   ....[0]....
.L_48:
        /*0e60*/ 	.word	0x00003710


	//   ....[1]....
        /*0e64*/ 	.word	0x00003c10


	//   ....[2]....
        /*0e68*/ 	.word	0x00003c70


	//   ....[3]....
        /*0e6c*/ 	.word	0x00004f10


	//   ....[4]....
        /*0e70*/ 	.word	0x00005ce0


	//   ....[5]....
        /*0e74*/ 	.word	0x00005d20


	//   ....[6]....
        /*0e78*/ 	.word	0x00008840


	//----- nvinfo : EIATTR_MAX_THREADS
	.align		4
.L_49:
        /*0e7c*/ 	.byte	0x04, 0x05
        /*0e7e*/ 	.short	(.L_51 - .L_50)
.L_50:
        /*0e80*/ 	.word	0x00000100
        /*0e84*/ 	.word	0x00000001
        /*0e88*/ 	.word	0x00000001


	//----- nvinfo : EIATTR_CRS_STACK_SIZE
	.align		4
.L_51:
        /*0e8c*/ 	.byte	0x04, 0x1e
        /*0e8e*/ 	.short	(.L_53 - .L_52)
.L_52:
        /*0e90*/ 	.word	0x00000000


	//----- nvinfo : EIATTR_CBANK_PARAM_SIZE
	.align		4
.L_53:
        /*0e94*/ 	.byte	0x03, 0x19
        /*0e96*/ 	.short	0x0800


	//----- nvinfo : EIATTR_PARAM_CBANK
	.align		4
        /*0e98*/ 	.byte	0x04, 0x0a
        /*0e9a*/ 	.short	(.L_55 - .L_54)
	.align		4
.L_54:
        /*0e9c*/ 	.word	index@(.nv.constant0._ZN7cutlass13device_kernelINS_4gemm6kernel13GemmUniversalIN4cute5tupleIJiiiiEEENS1_10collective13CollectiveMmaINS1_35MainloopSm100TmaUmmaWarpSpecializedILi26ELi2ELi4ENS5_IJNS4_1CILi2EEENSA_ILi1EEESC_EEEEENS5_IJNSA_ILi128EEESF_NSA_ILi64EEEEEENS_12float_e4m3_tENS5_IJlSC_lEEESI_SJ_NS4_8TiledMMAINS4_8MMA_AtomIJNS4_10MMA_TraitsINS4_25SM100_MMA_F8F6F4_2x1SM_SSEJSI_SI_fSF_SF_NS4_17integral_constantINS4_4UMMA5MajorELSQ_0EEESR_NSO_INSP_7ScaleInELSS_0EEEST_EEEEEENS4_6LayoutINS5_IJSC_SC_SC_EEENS5_IJNSA_ILi0EEESY_SY_EEEEENS5_IJNS4_10UnderscoreES11_S11_EEEEENS4_18SM100_TMA_2SM_LOADENS4_14ComposedLayoutINS4_7SwizzleILi2ELi4ELi3EEENS4_18smem_ptr_flag_bitsILi8EEENSW_INS5_IJNSA_ILi8EEESG_EEENS5_IJSG_SC_EEEEEEEvNS4_8identityES14_S1E_vS1F_EENS_8epilogue10collective18CollectiveEpilogueINS1H_23Sm100TmaWarpSpecializedILi2ELi2ELi32ELb0ELb0EEEJNS5_IJSG_SF_SG_EEENS5_IJNSW_ISG_SC_EENSW_INS5_IJNSA_ILi32EEESB_EEENS5_IJSC_SG_EEEEEEEESI_SJ_SI_SJ_NS1H_6fusion15FusionCallbacksIS1L_NS1T_17LinearCombinationISI_fSI_fLNS_15FloatRoundStyleE2EEES1M_S1S_JEEENS4_5SM1004TMEM4LOAD26SM100_TMEM_LOAD_32dp32b32xENS4_13SM90_TMA_LOADENS15_INS16_ILi1ELi4ELi3EEES19_NSW_INS5_IJS1A_S1O_EEENS5_IJS1O_SC_EEEEEEENS4_39AutoVectorizingCopyWithAssumedAlignmentILi128EEENS4_14SM90_TMA_STOREES28_S2A_S2A_EEEvvEEEEvNT_6ParamsE)
        /*0ea0*/ 	.short	0x0380
        /*0ea2*/ 	.short	0x0800


	//----- nvinfo : EIATTR_SW_WAR
	.align		4
.L_55:
        /*0ea4*/ 	.byte	0x04, 0x36
        /*0ea6*/ 	.short	(.L_57 - .L_56)
.L_56:
        /*0ea8*/ 	.word	0x00000008
.L_57:


//--------------------- .nv.callgraph             --------------------------
	.section	.nv.callgraph,"",@"SHT_CUDA_CALLGRAPH"
	.align	4
	.sectionentsize	8
	.align		4
        /*0000*/ 	.word	0x00000000
	.align		4
        /*0004*/ 	.word	0xffffffff
	.align		4
        /*0008*/ 	.word	index@(_ZN7cutlass13device_kernelINS_4gemm6kernel13GemmUniversalIN4cute5tupleIJiiiiEEENS1_10collective13CollectiveMmaINS1_35MainloopSm100TmaUmmaWarpSpecializedILi26ELi2ELi4ENS5_IJNS4_1CILi2EEENSA_ILi1EEESC_EEEEENS5_IJNSA_ILi128EEESF_NSA_ILi64EEEEEENS_12float_e4m3_tENS5_IJlSC_lEEESI_SJ_NS4_8TiledMMAINS4_8MMA_AtomIJNS4_10MMA_TraitsINS4_25SM100_MMA_F8F6F4_2x1SM_SSEJSI_SI_fSF_SF_NS4_17integral_constantINS4_4UMMA5MajorELSQ_0EEESR_NSO_INSP_7ScaleInELSS_0EEEST_EEEEEENS4_6LayoutINS5_IJSC_SC_SC_EEENS5_IJNSA_ILi0EEESY_SY_EEEEENS5_IJNS4_10UnderscoreES11_S11_EEEEENS4_18SM100_TMA_2SM_LOADENS4_14ComposedLayoutINS4_7SwizzleILi2ELi4ELi3EEENS4_18smem_ptr_flag_bitsILi8EEENSW_INS5_IJNSA_ILi8EEESG_EEENS5_IJSG_SC_EEEEEEEvNS4_8identityES14_S1E_vS1F_EENS_8epilogue10collective18CollectiveEpilogueINS1H_23Sm100TmaWarpSpecializedILi2ELi2ELi32ELb0ELb0EEEJNS5_IJSG_SF_SG_EEENS5_IJNSW_ISG_SC_EENSW_INS5_IJNSA_ILi32EEESB_EEENS5_IJSC_SG_EEEEEEEESI_SJ_SI_SJ_NS1H_6fusion15FusionCallbacksIS1L_NS1T_17LinearCombinationISI_fSI_fLNS_15FloatRoundStyleE2EEES1M_S1S_JEEENS4_5SM1004TMEM4LOAD26SM100_TMEM_LOAD_32dp32b32xENS4_13SM90_TMA_LOADENS15_INS16_ILi1ELi4ELi3EEES19_NSW_INS5_IJS1A_S1O_EEENS5_IJS1O_SC_EEEEEEENS4_39AutoVectorizingCopyWithAssumedAlignmentILi128EEENS4_14SM90_TMA_STOREES28_S2A_S2A_EEEvvEEEEvNT_6ParamsE)
	.align		4
        /*000c*/ 	.word	index@(__assertfail)
	.align		4
        /*0010*/ 	.word	0x00000000
	.align		4
        /*0014*/ 	.word	0xfffffffe
	.align		4
        /*0018*/ 	.word	0x00000000
	.align		4
        /*001c*/ 	.word	0xfffffffd
	.align		4
        /*0020*/ 	.word	0x00000000
	.align		4
        /*0024*/ 	.word	0xfffffffc


//--------------------- .nv.constant4             --------------------------
	.section	.nv.constant4,"a",@progbits
	.align	8
	.align		8
.nv.constant4:
        /*0000*/ 	.dword	__assertfail
	.align		8
        /*0008*/ 	.dword	__unnamed_1
	.align		8
        /*0010*/ 	.dword	__unnamed_2
	.align		8
        /*0018*/ 	.dword	_ZN40_INTERNAL_c087b249_4_k_cu_8008c3d8_239124cuda3std3__45__cpo5beginE
	.align		8
        /*0020*/ 	.dword	_ZN40_INTERNAL_c087b249_4_k_cu_8008c3d8_239124cuda3std3__45__cpo3endE
	.align		8
        /*0028*/ 	.dword	_ZN40_INTERNAL_c087b249_4_k_cu_8008c3d8_239124cuda3std3__45__cpo6cbeginE
	.align		8
        /*0030*/ 	.dword	_ZN40_INTERNAL_c087b249_4_k_cu_8008c3d8_239124cuda3std3__45__cpo4cendE
	.align		8
        /*0038*/ 	.dword	_ZN40_INTERNAL_c087b249_4_k_cu_8008c3d8_239124cuda3std3__442_GLOBAL__N__c087b249_4_k_cu_8008c3d8_239126ignoreE
	.align		8
        /*0040*/ 	.dword	_ZN40_INTERNAL_c087b249_4_k_cu_8008c3d8_239124cuda3std3__419piecewise_constructE
	.align		8
        /*0048*/ 	.dword	_ZN40_INTERNAL_c087b249_4_k_cu_8008c3d8_239124cuda3std3__48in_placeE
	.align		8
        /*0050*/ 	.dword	_ZN40_INTERNAL_c087b249_4_k_cu_8008c3d8_239124cuda3std6ranges3__45__cpo4swapE
	.align		8
        /*0058*/ 	.dword	_ZN40_INTERNAL_c087b249_4_k_cu_8008c3d8_239124cuda3std6ranges3__45__cpo9iter_moveE
	.align		8
        /*0060*/ 	.dword	_ZN40_INTERNAL_c087b249_4_k_cu_8008c3d8_239124cute7productE
	.align		8
        /*0068*/ 	.dword	_ZN40_INTERNAL_c087b249_4_k_cu_8008c3d8_239124cute1_E
	.align		8
        /*0070*/ 	.dword	$str$25
	.align		8
        /*0078*/ 	.dword	$str$26
	.align		8
        /*0080*/ 	.dword	$str$27
	.align		8
        /*0088*/ 	.dword	$str$28


//--------------------- .text._ZN7cutlass13device_kernelINS_4gemm6kernel13GemmUniversalIN4cute5tupleIJiiiiEEENS1_10collective13CollectiveMmaINS1_35MainloopSm100TmaUmmaWarpSpecializedILi26ELi2ELi4ENS5_IJNS4_1CILi2EEENSA_ILi1EEESC_EEEEENS5_IJNSA_ILi128EEESF_NSA_ILi64EEEEEENS_12float_e4m3_tENS5_IJlSC_lEEESI_SJ_NS4_8TiledMMAINS4_8MMA_AtomIJNS4_10MMA_TraitsINS4_25SM100_MMA_F8F6F4_2x1SM_SSEJSI_SI_fSF_SF_NS4_17integral_constantINS4_4UMMA5MajorELSQ_0EEESR_NSO_INSP_7ScaleInELSS_0EEEST_EEEEEENS4_6LayoutINS5_IJSC_SC_SC_EEENS5_IJNSA_ILi0EEESY_SY_EEEEENS5_IJNS4_10UnderscoreES11_S11_EEEEENS4_18SM100_TMA_2SM_LOADENS4_14ComposedLayoutINS4_7SwizzleILi2ELi4ELi3EEENS4_18smem_ptr_flag_bitsILi8EEENSW_INS5_IJNSA_ILi8EEESG_EEENS5_IJSG_SC_EEEEEEEvNS4_8identityES14_S1E_vS1F_EENS_8epilogue10collective18CollectiveEpilogueINS1H_23Sm100TmaWarpSpecializedILi2ELi2ELi32ELb0ELb0EEEJNS5_IJSG_SF_SG_EEENS5_IJNSW_ISG_SC_EENSW_INS5_IJNSA_ILi32EEESB_EEENS5_IJSC_SG_EEEEEEEESI_SJ_SI_SJ_NS1H_6fusion15FusionCallbacksIS1L_NS1T_17LinearCombinationISI_fSI_fLNS_15FloatRoundStyleE2EEES1M_S1S_JEEENS4_5SM1004TMEM4LOAD26SM100_TMEM_LOAD_32dp32b32xENS4_13SM90_TMA_LOADENS15_INS16_ILi1ELi4ELi3EEES19_NSW_INS5_IJS1A_S1O_EEENS5_IJS1O_SC_EEEEEEENS4_39AutoVectorizingCopyWithAssumedAlignmentILi128EEENS4_14SM90_TMA_STOREES28_S2A_S2A_EEEvvEEEEvNT_6ParamsE --------------------------
	.section	.text._ZN7cutlass13device_kernelINS_4gemm6kernel13GemmUniversalIN4cute5tupleIJiiiiEEENS1_10collective13CollectiveMmaINS1_35MainloopSm100TmaUmmaWarpSpecializedILi26ELi2ELi4ENS5_IJNS4_1CILi2EEENSA_ILi1EEESC_EEEEENS5_IJNSA_ILi128EEESF_NSA_ILi64EEEEEENS_12float_e4m3_tENS5_IJlSC_lEEESI_SJ_NS4_8TiledMMAINS4_8MMA_AtomIJNS4_10MMA_TraitsINS4_25SM100_MMA_F8F6F4_2x1SM_SSEJSI_SI_fSF_SF_NS4_17integral_constantINS4_4UMMA5MajorELSQ_0EEESR_NSO_INSP_7ScaleInELSS_0EEEST_EEEEEENS4_6LayoutINS5_IJSC_SC_SC_EEENS5_IJNSA_ILi0EEESY_SY_EEEEENS5_IJNS4_10UnderscoreES11_S11_EEEEENS4_18SM100_TMA_2SM_LOADENS4_14ComposedLayoutINS4_7SwizzleILi2ELi4ELi3EEENS4_18smem_ptr_flag_bitsILi8EEENSW_INS5_IJNSA_ILi8EEESG_EEENS5_IJSG_SC_EEEEEEEvNS4_8identityES14_S1E_vS1F_EENS_8epilogue10collective18CollectiveEpilogueINS1H_23Sm100TmaWarpSpecializedILi2ELi2ELi32ELb0ELb0EEEJNS5_IJSG_SF_SG_EEENS5_IJNSW_ISG_SC_EENSW_INS5_IJNSA_ILi32EEESB_EEENS5_IJSC_SG_EEEEEEEESI_SJ_SI_SJ_NS1H_6fusion15FusionCallbacksIS1L_NS1T_17LinearCombinationISI_fSI_fLNS_15FloatRoundStyleE2EEES1M_S1S_JEEENS4_5SM1004TMEM4LOAD26SM100_TMEM_LOAD_32dp32b32xENS4_13SM90_TMA_LOADENS15_INS16_ILi1ELi4ELi3EEES19_NSW_INS5_IJS1A_S1O_EEENS5_IJS1O_SC_EEEEEEENS4_39AutoVectorizingCopyWithAssumedAlignmentILi128EEENS4_14SM90_TMA_STOREES28_S2A_S2A_EEEvvEEEEvNT_6ParamsE,"ax",@progbits
	.align	128
.text._ZN7cutlass13device_kernelINS_4gemm6kernel13GemmUniversalIN4cute5tupleIJiiiiEEENS1_10collective13CollectiveMmaINS1_35MainloopSm100TmaUmmaWarpSpecializedILi26ELi2ELi4ENS5_IJNS4_1CILi2EEENSA_ILi1EEESC_EEEEENS5_IJNSA_ILi128EEESF_NSA_ILi64EEEEEENS_12float_e4m3_tENS5_IJlSC_lEEESI_SJ_NS4_8TiledMMAINS4_8MMA_AtomIJNS4_10MMA_TraitsINS4_25SM100_MMA_F8F6F4_2x1SM_SSEJSI_SI_fSF_SF_NS4_17integral_constantINS4_4UMMA5MajorELSQ_0EEESR_NSO_INSP_7ScaleInELSS_0EEEST_EEEEEENS4_6LayoutINS5_IJSC_SC_SC_EEENS5_IJNSA_ILi0EEESY_SY_EEEEENS5_IJNS4_10UnderscoreES11_S11_EEEEENS4_18SM100_TMA_2SM_LOADENS4_14ComposedLayoutINS4_7SwizzleILi2ELi4ELi3EEENS4_18smem_ptr_flag_bitsILi8EEENSW_INS5_IJNSA_ILi8EEESG_EEENS5_IJSG_SC_EEEEEEEvNS4_8identityES14_S1E_vS1F_EENS_8epilogue10collective18CollectiveEpilogueINS1H_23Sm100TmaWarpSpecializedILi2ELi2ELi32ELb0ELb0EEEJNS5_IJSG_SF_SG_EEENS5_IJNSW_ISG_SC_EENSW_INS5_IJNSA_ILi32EEESB_EEENS5_IJSC_SG_EEEEEEEESI_SJ_SI_SJ_NS1H_6fusion15FusionCallbacksIS1L_NS1T_17LinearCombinationISI_fSI_fLNS_15FloatRoundStyleE2EEES1M_S1S_JEEENS4_5SM1004TMEM4LOAD26SM100_TMEM_LOAD_32dp32b32xENS4_13SM90_TMA_LOADENS15_INS16_ILi1ELi4ELi3EEES19_NSW_INS5_IJS1A_S1O_EEENS5_IJS1O_SC_EEEEEEENS4_39AutoVectorizingCopyWithAssumedAlignmentILi128EEENS4_14SM90_TMA_STOREES28_S2A_S2A_EEEvvEEEEvNT_6ParamsE:
        .type           _ZN7cutlass13device_kernelINS_4gemm6kernel13GemmUniversalIN4cute5tupleIJiiiiEEENS1_10collective13CollectiveMmaINS1_35MainloopSm100TmaUmmaWarpSpecializedILi26ELi2ELi4ENS5_IJNS4_1CILi2EEENSA_ILi1EEESC_EEEEENS5_IJNSA_ILi128EEESF_NSA_ILi64EEEEEENS_12float_e4m3_tENS5_IJlSC_lEEESI_SJ_NS4_8TiledMMAINS4_8MMA_AtomIJNS4_10MMA_TraitsINS4_25SM100_MMA_F8F6F4_2x1SM_SSEJSI_SI_fSF_SF_NS4_17integral_constantINS4_4UMMA5MajorELSQ_0EEESR_NSO_INSP_7ScaleInELSS_0EEEST_EEEEEENS4_6LayoutINS5_IJSC_SC_SC_EEENS5_IJNSA_ILi0EEESY_SY_EEEEENS5_IJNS4_10UnderscoreES11_S11_EEEEENS4_18SM100_TMA_2SM_LOADENS4_14ComposedLayoutINS4_7SwizzleILi2ELi4ELi3EEENS4_18smem_ptr_flag_bitsILi8EEENSW_INS5_IJNSA_ILi8EEESG_EEENS5_IJSG_SC_EEEEEEEvNS4_8identityES14_S1E_vS1F_EENS_8epilogue10collective18CollectiveEpilogueINS1H_23Sm100TmaWarpSpecializedILi2ELi2ELi32ELb0ELb0EEEJNS5_IJSG_SF_SG_EEENS5_IJNSW_ISG_SC_EENSW_INS5_IJNSA_ILi32EEESB_EEENS5_IJSC_SG_EEEEEEEESI_SJ_SI_SJ_NS1H_6fusion15FusionCallbacksIS1L_NS1T_17LinearCombinationISI_fSI_fLNS_15FloatRoundStyleE2EEES1M_S1S_JEEENS4_5SM1004TMEM4LOAD26SM100_TMEM_LOAD_32dp32b32xENS4_13SM90_TMA_LOADENS15_INS16_ILi1ELi4ELi3EEES19_NSW_INS5_IJS1A_S1O_EEENS5_IJS1O_SC_EEEEEEENS4_39AutoVectorizingCopyWithAssumedAlignmentILi128EEENS4_14SM90_TMA_STOREES28_S2A_S2A_EEEvvEEEEvNT_6ParamsE,@function
        .size           _ZN7cutlass13device_kernelINS_4gemm6kernel13GemmUniversalIN4cute5tupleIJiiiiEEENS1_10collective13CollectiveMmaINS1_35MainloopSm100TmaUmmaWarpSpecializedILi26ELi2ELi4ENS5_IJNS4_1CILi2EEENSA_ILi1EEESC_EEEEENS5_IJNSA_ILi128EEESF_NSA_ILi64EEEEEENS_12float_e4m3_tENS5_IJlSC_lEEESI_SJ_NS4_8TiledMMAINS4_8MMA_AtomIJNS4_10MMA_TraitsINS4_25SM100_MMA_F8F6F4_2x1SM_SSEJSI_SI_fSF_SF_NS4_17integral_constantINS4_4UMMA5MajorELSQ_0EEESR_NSO_INSP_7ScaleInELSS_0EEEST_EEEEEENS4_6LayoutINS5_IJSC_SC_SC_EEENS5_IJNSA_ILi0EEESY_SY_EEEEENS5_IJNS4_10UnderscoreES11_S11_EEEEENS4_18SM100_TMA_2SM_LOADENS4_14ComposedLayoutINS4_7SwizzleILi2ELi4ELi3EEENS4_18smem_ptr_flag_bitsILi8EEENSW_INS5_IJNSA_ILi8EEESG_EEENS5_IJSG_SC_EEEEEEEvNS4_8identityES14_S1E_vS1F_EENS_8epilogue10collective18CollectiveEpilogueINS1H_23Sm100TmaWarpSpecializedILi2ELi2ELi32ELb0ELb0EEEJNS5_IJSG_SF_SG_EEENS5_IJNSW_ISG_SC_EENSW_INS5_IJNSA_ILi32EEESB_EEENS5_IJSC_SG_EEEEEEEESI_SJ_SI_SJ_NS1H_6fusion15FusionCallbacksIS1L_NS1T_17LinearCombinationISI_fSI_fLNS_15FloatRoundStyleE2EEES1M_S1S_JEEENS4_5SM1004TMEM4LOAD26SM100_TMEM_LOAD_32dp32b32xENS4_13SM90_TMA_LOADENS15_INS16_ILi1ELi4ELi3EEES19_NSW_INS5_IJS1A_S1O_EEENS5_IJS1O_SC_EEEEEEENS4_39AutoVectorizingCopyWithAssumedAlignmentILi128EEENS4_14SM90_TMA_STOREES28_S2A_S2A_EEEvvEEEEvNT_6ParamsE,(.L_x_230 - _ZN7cutlass13device_kernelINS_4gemm6kernel13GemmUniversalIN4cute5tupleIJiiiiEEENS1_10collective13CollectiveMmaINS1_35MainloopSm100TmaUmmaWarpSpecializedILi26ELi2ELi4ENS5_IJNS4_1CILi2EEENSA_ILi1EEESC_EEEEENS5_IJNSA_ILi128EEESF_NSA_ILi64EEEEEENS_12float_e4m3_tENS5_IJlSC_lEEESI_SJ_NS4_8TiledMMAINS4_8MMA_AtomIJNS4_10MMA_TraitsINS4_25SM100_MMA_F8F6F4_2x1SM_SSEJSI_SI_fSF_SF_NS4_17integral_constantINS4_4UMMA5MajorELSQ_0EEESR_NSO_INSP_7ScaleInELSS_0EEEST_EEEEEENS4_6LayoutINS5_IJSC_SC_SC_EEENS5_IJNSA_ILi0EEESY_SY_EEEEENS5_IJNS4_10UnderscoreES11_S11_EEEEENS4_18SM100_TMA_2SM_LOADENS4_14ComposedLayoutINS4_7SwizzleILi2ELi4ELi3EEENS4_18smem_ptr_flag_bitsILi8EEENSW_INS5_IJNSA_ILi8EEESG_EEENS5_IJSG_SC_EEEEEEEvNS4_8identityES14_S1E_vS1F_EENS_8epilogue10collective18CollectiveEpilogueINS1H_23Sm100TmaWarpSpecializedILi2ELi2ELi32ELb0ELb0EEEJNS5_IJSG_SF_SG_EEENS5_IJNSW_ISG_SC_EENSW_INS5_IJNSA_ILi32EEESB_EEENS5_IJSC_SG_EEEEEEEESI_SJ_SI_SJ_NS1H_6fusion15FusionCallbacksIS1L_NS1T_17LinearCombinationISI_fSI_fLNS_15FloatRoundStyleE2EEES1M_S1S_JEEENS4_5SM1004TMEM4LOAD26SM100_TMEM_LOAD_32dp32b32xENS4_13SM90_TMA_LOADENS15_INS16_ILi1ELi4ELi3EEES19_NSW_INS5_IJS1A_S1O_EEENS5_IJS1O_SC_EEEEEEENS4_39AutoVectorizingCopyWithAssumedAlignmentILi128EEENS4_14SM90_TMA_STOREES28_S2A_S2A_EEEvvEEEEvNT_6ParamsE)
        .other          _ZN7cutlass13device_kernelINS_4gemm6kernel13GemmUniversalIN4cute5tupleIJiiiiEEENS1_10collective13CollectiveMmaINS1_35MainloopSm100TmaUmmaWarpSpecializedILi26ELi2ELi4ENS5_IJNS4_1CILi2EEENSA_ILi1EEESC_EEEEENS5_IJNSA_ILi128EEESF_NSA_ILi64EEEEEENS_12float_e4m3_tENS5_IJlSC_lEEESI_SJ_NS4_8TiledMMAINS4_8MMA_AtomIJNS4_10MMA_TraitsINS4_25SM100_MMA_F8F6F4_2x1SM_SSEJSI_SI_fSF_SF_NS4_17integral_constantINS4_4UMMA5MajorELSQ_0EEESR_NSO_INSP_7ScaleInELSS_0EEEST_EEEEEENS4_6LayoutINS5_IJSC_SC_SC_EEENS5_IJNSA_ILi0EEESY_SY_EEEEENS5_IJNS4_10UnderscoreES11_S11_EEEEENS4_18SM100_TMA_2SM_LOADENS4_14ComposedLayoutINS4_7SwizzleILi2ELi4ELi3EEENS4_18smem_ptr_flag_bitsILi8EEENSW_INS5_IJNSA_ILi8EEESG_EEENS5_IJSG_SC_EEEEEEEvNS4_8identityES14_S1E_vS1F_EENS_8epilogue10collective18CollectiveEpilogueINS1H_23Sm100TmaWarpSpecializedILi2ELi2ELi32ELb0ELb0EEEJNS5_IJSG_SF_SG_EEENS5_IJNSW_ISG_SC_EENSW_INS5_IJNSA_ILi32EEESB_EEENS5_IJSC_SG_EEEEEEEESI_SJ_SI_SJ_NS1H_6fusion15FusionCallbacksIS1L_NS1T_17LinearCombinationISI_fSI_fLNS_15FloatRoundStyleE2EEES1M_S1S_JEEENS4_5SM1004TMEM4LOAD26SM100_TMEM_LOAD_32dp32b32xENS4_13SM90_TMA_LOADENS15_INS16_ILi1ELi4ELi3EEES19_NSW_INS5_IJS1A_S1O_EEENS5_IJS1O_SC_EEEEEEENS4_39AutoVectorizingCopyWithAssumedAlignmentILi128EEENS4_14SM90_TMA_STOREES28_S2A_S2A_EEEvvEEEEvNT_6ParamsE,@"STO_CUDA_ENTRY STV_DEFAULT"
_ZN7cutlass13device_kernelINS_4gemm6kernel13GemmUniversalIN4cute5tupleIJiiiiEEENS1_10collective13CollectiveMmaINS1_35MainloopSm100TmaUmmaWarpSpecializedILi26ELi2ELi4ENS5_IJNS4_1CILi2EEENSA_ILi1EEESC_EEEEENS5_IJNSA_ILi128EEESF_NSA_ILi64EEEEEENS_12float_e4m3_tENS5_IJlSC_lEEESI_SJ_NS4_8TiledMMAINS4_8MMA_AtomIJNS4_10MMA_TraitsINS4_25SM100_MMA_F8F6F4_2x1SM_SSEJSI_SI_fSF_SF_NS4_17integral_constantINS4_4UMMA5MajorELSQ_0EEESR_NSO_INSP_7ScaleInELSS_0EEEST_EEEEEENS4_6LayoutINS5_IJSC_SC_SC_EEENS5_IJNSA_ILi0EEESY_SY_EEEEENS5_IJNS4_10UnderscoreES11_S11_EEEEENS4_18SM100_TMA_2SM_LOADENS4_14ComposedLayoutINS4_7SwizzleILi2ELi4ELi3EEENS4_18smem_ptr_flag_bitsILi8EEENSW_INS5_IJNSA_ILi8EEESG_EEENS5_IJSG_SC_EEEEEEEvNS4_8identityES14_S1E_vS1F_EENS_8epilogue10collective18CollectiveEpilogueINS1H_23Sm100TmaWarpSpecializedILi2ELi2ELi32ELb0ELb0EEEJNS5_IJSG_SF_SG_EEENS5_IJNSW_ISG_SC_EENSW_INS5_IJNSA_ILi32EEESB_EEENS5_IJSC_SG_EEEEEEEESI_SJ_SI_SJ_NS1H_6fusion15FusionCallbacksIS1L_NS1T_17LinearCombinationISI_fSI_fLNS_15FloatRoundStyleE2EEES1M_S1S_JEEENS4_5SM1004TMEM4LOAD26SM100_TMEM_LOAD_32dp32b32xENS4_13SM90_TMA_LOADENS15_INS16_ILi1ELi4ELi3EEES19_NSW_INS5_IJS1A_S1O_EEENS5_IJS1O_SC_EEEEEEENS4_39AutoVectorizingCopyWithAssumedAlignmentILi128EEENS4_14SM90_TMA_STOREES28_S2A_S2A_EEEvvEEEEvNT_6ParamsE:
[----:B------:R-:W1:Y:S01]  /*0000*/  LDC R1, c[0x0][0x37c] ;  /* 0x0000df00ff017b82 */ /* 0x000e620000000800 */
[----:B------:R-:W2:Y:S01]  /*0010*/  S2R R109, SR_TID.X ;  /* 0x00000000006d7919 */ /* 0x000ea20000002100 */
[----:B------:R-:W3:Y:S06]  /*0020*/  LDCU.64 UR6, c[0x0][0x890] ;  /* 0x00011200ff0677ac */ /* 0x000eec0008000a00 */
[----:B------:R-:W4:Y:S01]  /*0030*/  S2UR UR37, SR_CgaCtaId ;  /* 0x00000000002579c3 */ /* 0x000f220000008800 */
[----:B------:R-:W-:Y:S02]  /*0040*/  PRMT R95, RZ, 0x7610, R95 ;  /* 0x00007610ff5f7816 */ /* 0x000fe4000000005f */
[----:B------:R-:W-:Y:S01]  /*0050*/  ELECT P1, URZ, PT ;  /* 0x0000000000ff782f */ /* 0x000fe20003820000 */
[----:B------:R-:W1:Y:S01]  /*0060*/  LDCU.64 UR46, c[0x0][0x358] ;  /* 0x00006b00ff2e77ac */ /* 0x000e620008000a00 */
[----:B---3--:R-:W-:-:S04]  /*0070*/  UISETP.NE.U32.AND UP0, UPT, UR6, URZ, UPT ;  /* 0x000000ff0600728c */ /* 0x008fc8000bf05070 */
[----:B------:R-:W-:Y:S02]  /*0080*/  UISETP.NE.AND.EX UP0, UPT, UR7, URZ, UPT, UP0 ;  /* 0x000000ff0700728c */ /* 0x000fe4000bf05300 */
[----:B----4-:R-:W-:Y:S02]  /*0090*/  ULOP3.LUT UR5, UR37, 0x1, URZ, 0xc0, !UPT ;  /* 0x0000000125057892 */ /* 0x010fe4000f8ec0ff */
[----:B------:R-:W-:Y:S01]  /*00a0*/  ULOP3.LUT UR4, UR37, 0x1, URZ, 0x3c, !UPT ;  /* 0x0000000125047892 */ /* 0x000fe2000f8e3cff */
[----:B--2---:R-:W-:-:S05]  /*00b0*/  SHF.R.U32.HI R102, RZ, 0x5, R109 ;  /* 0x00000005ff667819 */ /* 0x004fca000001166d */
[----:B------:R-:W2:Y:S02]  /*00c0*/  SHFL.IDX PT, R0, R102, RZ, 0x1f ;  /* 0x00001fff66007589 */ /* 0x000ea400000e0000 */
[----:B--2---:R-:W-:Y:S01]  /*00d0*/  R2UR UR10, R0 ;  /* 0x00000000000a72ca */ /* 0x004fe200000e0000 */
[----:B-1----:R-:W-:-:S14]  /*00e0*/  BRA.U UP0, `(.L_x_0) ;  /* 0x00000001002c7547 */ /* 0x002fdc000b800000 */
[----:B------:R-:W1:Y:S02]  /*00f0*/  LDCU.64 UR8, c[0x0][0x888] ;  /* 0x00011100ff0877ac */ /* 0x000e640008000a00 */
[----:B-1----:R-:W-:-:S04]  /*0100*/  UISETP.NE.U32.AND UP0, UPT, UR8, URZ, UPT ;  /* 0x000000ff0800728c */ /* 0x002fc8000bf05070 */
[----:B------:R-:W-:-:S09]  /*0110*/  UISETP.NE.AND.EX UP0, UPT, UR9, URZ, UPT, UP0 ;  /* 0x000000ff0900728c */ /* 0x000fd2000bf05300 */
[----:B------:R-:W-:Y:S05]  /*0120*/  BRA.U !UP0, `(.L_x_1) ;  /* 0x0000000108107547 */ /* 0x000fea000b800000 */
[----:B------:R-:W1:Y:S02]  /*0130*/  LDC.64 R2, c[0x0][0x888] ;  /* 0x00022200ff027b82 */ /* 0x000e640000000a00 */
[----:B-1----:R1:W5:Y:S01]  /*0140*/  LDG.E R49, desc[UR46][R2.64] ;  /* 0x0000002e02317981 */ /* 0x002362000c1e1900 */
[----:B------:R-:W-:Y:S01]  /*0150*/  HFMA2 R95, -RZ, RZ, 0, 5.9604644775390625e-08 ;  /* 0x00000001ff5f7431 */ /* 0x000fe200000001ff */
[----:B------:R-:W-:Y:S05]  /*0160*/  BRA `(.L_x_0) ;  /* 0x00000000000c7947 */ /* 0x000fea0003800000 */
.L_x_1:
[----:B------:R-:W1:Y:S01]  /*0170*/  LDCU UR8, c[0x0][0x880] ;  /* 0x00011000ff0877ac */ /* 0x000e620008000800 */
[----:B------:R-:W-:Y:S01]  /*0180*/  HFMA2 R95, -RZ, RZ, 0, 5.9604644775390625e-08 ;  /* 0x00000001ff5f7431 */ /* 0x000fe200000001ff */
[----:B-1----:R-:W-:-:S07]  /*0190*/  MOV R49, UR8 ;  /* 0x0000000800317c02 */ /* 0x002fce0008000f00 */
.L_x_0:
[----:B------:R-:W2:Y:S02]  /*01a0*/  LDCU.64 UR8, c[0x0][0x8b0] ;  /* 0x00011600ff0877ac */ /* 0x000ea40008000a00 */
[----:B--2---:R-:W-:-:S04]  /*01b0*/  UISETP.NE.U32.AND UP0, UPT, UR8, URZ, UPT ;  /* 0x000000ff0800728c */ /* 0x004fc8000bf05070 */
[----:B------:R-:W-:-:S09]  /*01c0*/  UISETP.NE.AND.EX UP0, UPT, UR9, URZ, UPT, UP0 ;  /* 0x000000ff0900728c */ /* 0x000fd2000bf05300 */
[----:B------:R-:W-:Y:S05]  /*01d0*/  BRA.U UP0, `(.L_x_2) ;  /* 0x0000000100247547 */ /* 0x000fea000b800000 */
[----:B------:R-:W2:Y:S02]  /*01e0*/  LDCU.64 UR8, c[0x0][0x8a8] ;  /* 0x00011500ff0877ac */ /* 0x000ea40008000a00 */
[----:B--2---:R-:W-:-:S04]  /*01f0*/  UISETP.NE.U32.AND UP0, UPT, UR8, URZ, UPT ;  /* 0x000000ff0800728c */ /* 0x004fc8000bf05070 */
[----:B------:R-:W-:-:S09]  /*0200*/  UISETP.NE.AND.EX UP0, UPT, UR9, URZ, UPT, UP0 ;  /* 0x000000ff0900728c */ /* 0x000fd2000bf05300 */
[----:B------:R-:W-:Y:S05]  /*0210*/  BRA.U !UP0, `(.L_x_3) ;  /* 0x00000001080c7547 */ /* 0x000fea000b800000 */
[----:B------:R-:W2:Y:S02]  /*0220*/  LDC.64 R46, c[0x0][0x8a8] ;  /* 0x00022a00ff2e7b82 */ /* 0x000ea40000000a00 */
[----:B--2---:R2:W5:Y:S01]  /*0230*/  LDG.E R46, desc[UR46][R46.64] ;  /* 0x0000002e2e2e7981 */ /* 0x004562000c1e1900 */
[----:B------:R-:W-:Y:S05]  /*0240*/  BRA `(.L_x_2) ;  /* 0x0000000000087947 */ /* 0x000fea0003800000 */
.L_x_3:
[----:B------:R-:W2:Y:S02]  /*0250*/  LDCU UR8, c[0x0][0x8a0] ;  /* 0x00011400ff0877ac */ /* 0x000ea40008000800 */
[----:B--2---:R-:W-:Y:S02]  /*0260*/  MOV R46, UR8 ;  /* 0x00000008002e7c02 */ /* 0x004fe40008000f00 */
.L_x_2:
[----:B------:R-:W-:Y:S01]  /*0270*/  IMAD.U32 R0, RZ, RZ, UR10 ;  /* 0x0000000aff007e24 */ /* 0x000fe2000f8e00ff */
[----:B------:R-:W-:Y:S04]  /*0280*/  BSSY.RECONVERGENT B0, `(.L_x_4) ;  /* 0x000000c000007945 */ /* 0x000fe80003800200 */
[C---:B------:R-:W-:Y:S02]  /*0290*/  ISETP.NE.OR P2, PT, R0.reuse, 0x1, !P1 ;  /* 0x000000010000780c */ /* 0x040fe40004f45670 */
[----:B------:R-:W-:-:S11]  /*02a0*/  ISETP.NE.OR P0, PT, R0, 0x3, !P1 ;  /* 0x000000030000780c */ /* 0x000fd60004f05670 */
[----:B------:R-:W-:Y:S05]  /*02b0*/  @P2 BRA `(.L_x_5) ;  /* 0x0000000000202947 */ /* 0x000fea0003800000 */
[----:B------:R-:W3:Y:S02]  /*02c0*/  LDCU.64 UR8, c[0x0][0x348] ;  /* 0x00006900ff0877ac */ /* 0x000ee40008000a00 */
[----:B---3--:R-:W-:Y:S02]  /*02d0*/  UIADD3 UR12, UP1, UPT, UR8, 0x80, URZ ;  /* 0x00000080080c7890 */ /* 0x008fe4000ff3e0ff */
[----:B------:R-:W-:Y:S02]  /*02e0*/  UIADD3 UR8, UP0, UPT, UR8, 0x180, URZ ;  /* 0x0000018008087890 */ /* 0x000fe4000ff1e0ff */
[----:B------:R-:W-:Y:S02]  /*02f0*/  UIADD3.X UR13, UPT, UPT, URZ, UR9, URZ, UP1, !UPT ;  /* 0x00000009ff0d7290 */ /* 0x000fe40008ffe4ff */
[----:B------:R-:W-:-:S07]  /*0300*/  UIADD3.X UR9, UPT, UPT, URZ, UR9, URZ, UP0, !UPT ;  /* 0x00000009ff097290 */ /* 0x000fce00087fe4ff */
[----:B------:R3:W-:Y:S02]  /*0310*/  UTMACCTL.PF [UR12] ;  /* 0x000000000c0079b9 */ /* 0x0007e40008040000 */
[----:B------:R3:W-:Y:S02]  /*0320*/  UTMACCTL.PF [UR8] ;  /* 0x00000000080079b9 */ /* 0x0007e40008040000 */
[----:B---3--:R-:W-:Y:S01]  /*0330*/  NOP ;  /* 0x0000000000007918 */ /* 0x008fe20000000000 */
.L_x_5:
[----:B------:R-:W-:Y:S05]  /*0340*/  BSYNC.RECONVERGENT B0 ;  /* 0x0000000000007941 */ /* 0x000fea0003800200 */
.L_x_4:
[----:B------:R-:W-:Y:S04]  /*0350*/  BSSY.RECONVERGENT B0, `(.L_x_6) ;  /* 0x000000a000007945 */ /* 0x000fe80003800200 */
        /* <DEDUP_REMOVED lines=9> */
.L_x_7:
[----:B------:R-:W-:Y:S05]  /*03f0*/  BSYNC.RECONVERGENT B0 ;  /* 0x0000000000007941 */ /* 0x000fea0003800200 */
.L_x_6:
[----:B------:R-:W3:Y:S01]  /*0400*/  LDCU.64 UR8, c[0x0][0x888] ;  /* 0x00011100ff0877ac */ /* 0x000ee20008000a00 */
[----:B------:R-:W-:Y:S02]  /*0410*/  UISETP.EQ.U32.AND UP1, UPT, UR6, URZ, UPT ;  /* 0x000000ff0600728c */ /* 0x000fe4000bf22070 */
[----:B------:R-:W-:Y:S02]  /*0420*/  UPLOP3.LUT UP5, UPT, UPT, UPT, UPT, 0x80, 0x8 ;  /* 0x000000000008789c */ /* 0x000fe40003faf070 */
[----:B---3--:R-:W-:-:S04]  /*0430*/  UISETP.NE.U32.AND UP0, UPT, UR8, URZ, UPT ;  /* 0x000000ff0800728c */ /* 0x008fc8000bf05070 */
[----:B------:R-:W-:-:S04]  /*0440*/  UISETP.NE.AND.EX UP0, UPT, UR9, URZ, UPT, UP0 ;  /* 0x000000ff0900728c */ /* 0x000fc8000bf05300 */
[----:B------:R-:W-:-:S04]  /*0450*/  UISETP.EQ.OR.EX UP2, UPT, UR7, URZ, !UP0, UP1 ;  /* 0x000000ff0700728c */ /* 0x000fc8000c742710 */
[----:B------:R-:W-:-:S05]  /*0460*/  UP2UR UR50, UPR, URZ, 0x4 ;  /* 0x00000004ff327883 */ /* 0x000fca0008000000 */
[----:B------:R-:W-:Y:S07]  /*0470*/  BRA.U !UP2, `(.L_x_8) ;  /* 0x000000010a207547 */ /* 0x000fee000b800000 */
[----:B------:R-:W-:Y:S01]  /*0480*/  UISETP.NE.U32.AND UP2, UPT, UR6, URZ, UPT ;  /* 0x000000ff0600728c */ /* 0x000fe2000bf45070 */
[----:B-----5:R-:W-:Y:S01]  /*0490*/  FSETP.NEU.AND P0, PT, R49, RZ, PT ;  /* 0x000000ff3100720b */ /* 0x020fe20003f0d000 */
[----:B------:R-:W-:Y:S02]  /*04a0*/  USEL UR6, URZ, 0xffffffff, UP0 ;  /* 0xffffffffff067887 */ /* 0x000fe40008000000 */
[----:B------:R-:W-:-:S10]  /*04b0*/  UISETP.NE.AND.EX UP2, UPT, UR7, URZ, UPT, UP2 ;  /* 0x000000ff0700728c */ /* 0x000fd4000bf45320 */
[----:B------:R-:W-:Y:S01]  /*04c0*/  VOTEU.ANY UP1, P0 ;  /* 0x0000000000ff7886 */ /* 0x000fe20000020100 */
[----:B------:R-:W-:-:S04]  /*04d0*/  @!UP2 USEL UR6, URZ, 0xffffffff, UP1 ;  /* 0xffffffffff06a887 */ /* 0x000fc80008800000 */
[----:B------:R-:W-:-:S04]  /*04e0*/  ULOP3.LUT UR6, UR6, 0x1, URZ, 0xc0, !UPT ;  /* 0x0000000106067892 */ /* 0x000fc8000f8ec0ff */
[----:B------:R-:W-:-:S11]  /*04f0*/  UISETP.NE.U32.AND UP5, UPT, UR6, 0x1, UPT ;  /* 0x000000010600788c */ /* 0x000fd6000bfa5070 */
.L_x_8:
[----:B------:R-:W3:Y:S01]  /*0500*/  SHFL.IDX PT, R0, R102, RZ, 0x1f ;  /* 0x00001fff66007589 */ /* 0x000ee200000e0000 */
[----:B------:R-:W-:-:S04]  /*0510*/  UISETP.NE.AND UP1, UPT, UR10, 0x2, UPT ;  /* 0x000000020a00788c */ /* 0x000fc8000bf25270 */
[----:B------:R-:W-:Y:S02]  /*0520*/  UISETP.EQ.AND UP2, UPT, UR5, URZ, !UP1 ;  /* 0x000000ff0500728c */ /* 0x000fe4000cf42270 */
[----:B------:R-:W-:-:S04]  /*0530*/  USEL UR6, URZ, 0x1, UP1 ;  /* 0x00000001ff067887 */ /* 0x000fc80008800000 */
[----:B------:R-:W-:Y:S02]  /*0540*/  PLOP3.LUT P5, PT, P1, PT, UP2, 0x80, 0x8 ;  /* 0x000000000008781c */ /* 0x000fe40000faf028 */
[----:B---3--:R-:W-:-:S13]  /*0550*/  ISETP.NE.AND P0, PT, R0, RZ, PT ;  /* 0x000000ff0000720c */ /* 0x008fda0003f05270 */
[----:B------:R-:W-:Y:S05]  /*0560*/  @P0 BRA `(.L_x_9) ;  /* 0x0000000400000947 */ /* 0x000fea0003800000 */
[----:B------:R-:W-:Y:S01]  /*0570*/  ELECT P0, URZ, PT ;  /* 0x0000000000ff782f */ /* 0x000fe20003800000 */
[----:B------:R-:W-:-:S12]  /*0580*/  BSSY.RECONVERGENT B0, `(.L_x_9) ;  /* 0x000003e000007945 */ /* 0x000fd80003800200 */
[----:B------:R-:W-:Y:S05]  /*0590*/  @!P0 BRA `(.L_x_10) ;  /* 0x0000000000f08947 */ /* 0x000fea0003800000 */
[----:B------:R-:W-:Y:S01]  /*05a0*/  UMOV UR8, 0x400 ;  /* 0x0000040000087882 */ /* 0x000fe20000000000 */
[----:B------:R-:W-:Y:S01]  /*05b0*/  UMOV UR7, 0x1 ;  /* 0x0000000100077882 */ /* 0x000fe20000000000 */
[----:B------:R-:W-:Y:S02]  /*05c0*/  ULEA UR8, UR37, UR8, 0x18 ;  /* 0x0000000825087291 */ /* 0x000fe4000f8ec0ff */
[----:B------:R-:W-:-:S04]  /*05d0*/  UIADD3 UR12, UPT, UPT, -UR7, 0x100000, URZ ;  /* 0x00100000070c7890 */ /* 0x000fc8000fffe1ff */
[----:B------:R-:W-:Y:S02]  /*05e0*/  USHF.L.U32 UR13, UR12, 0xb, URZ ;  /* 0x0000000b0c0d7899 */ /* 0x000fe400080006ff */
[----:B------:R-:W-:Y:S01]  /*05f0*/  USHF.L.U32 UR12, UR12, 0x1, URZ ;  /* 0x000000010c0c7899 */ /* 0x000fe200080006ff */
[----:B------:R-:W3:Y:S11]  /*0600*/  FENCE.VIEW.ASYNC.S ;  /* 0x00000000000073c6 */ /* 0x000ef60000000000 */
[----:B---3--:R3:W4:Y:S01]  /*0610*/  SYNCS.EXCH.64 URZ, [UR8], UR12 ;  /* 0x0000000c08ff75b2 */ /* 0x0087220008000100 */
[----:B------:R3:W1:Y:S01]  /*0620*/  SYNCS.EXCH.64 URZ, [UR8+0xd0], UR12 ;  /* 0x0000d00c08ff75b2 */ /* 0x0006620008000100 */
        /* <DEDUP_REMOVED lines=49> */
[----:B------:R3:W1:Y:S02]  /*0940*/  SYNCS.EXCH.64 URZ, [UR8+0x198], UR12 ;  /* 0x0001980c08ff75b2 */ /* 0x0006640008000100 */
[----:B---34-:R-:W-:Y:S01]  /*0950*/  NOP ;  /* 0x0000000000007918 */ /* 0x018fe20000000000 */
.L_x_10:
[----:B------:R-:W-:Y:S05]  /*0960*/  BSYNC.RECONVERGENT B0 ;  /* 0x0000000000007941 */ /* 0x000fea0003800200 */
.L_x_9:
[----:B------:R-:W3:Y:S01]  /*0970*/  SHFL.IDX PT, R0, R102, RZ, 0x1f ;  /* 0x00001fff66007589 */ /* 0x000ee200000e0000 */
[----:B------:R-:W-:Y:S01]  /*0980*/  NOP ;  /* 0x0000000000007918 */ /* 0x000fe20000000000 */
[----:B---3--:R-:W-:-:S13]  /*0990*/  ISETP.NE.AND P0, PT, R0, 0x1, PT ;  /* 0x000000010000780c */ /* 0x008fda0003f05270 */
[----:B------:R-:W-:Y:S05]  /*09a0*/  @P0 BRA `(.L_x_11) ;  /* 0x0000000000440947 */ /* 0x000fea0003800000 */
[----:B------:R-:W-:Y:S01]  /*09b0*/  UMOV UR9, 0x400 ;  /* 0x0000040000097882 */ /* 0x000fe20000000000 */
[----:B------:R-:W-:Y:S01]  /*09c0*/  UMOV UR8, 0x20 ;  /* 0x0000002000087882 */ /* 0x000fe20000000000 */
[----:B------:R-:W-:Y:S01]  /*09d0*/  UMOV UR7, 0x80 ;  /* 0x0000008000077882 */ /* 0x000fe20000000000 */
[----:B------:R-:W-:Y:S02]  /*09e0*/  ULEA UR9, UR37, UR9, 0x18 ;  /* 0x0000000925097291 */ /* 0x000fe4000f8ec0ff */
[----:B------:R-:W-:-:S04]  /*09f0*/  UIADD3 UR12, UPT, UPT, -UR8, 0x100000, URZ ;  /* 0x00100000080c7890 */ /* 0x000fc8000fffe1ff */
[----:B------:R-:W-:Y:S02]  /*0a00*/  USHF.L.U32 UR13, UR12, 0xb, URZ ;  /* 0x0000000b0c0d7899 */ /* 0x000fe400080006ff */
[----:B------:R-:W-:Y:S02]  /*0a10*/  USHF.L.U32 UR12, UR12, 0x1, URZ ;  /* 0x000000010c0c7899 */ /* 0x000fe400080006ff */
[----:B------:R-:W-:-:S04]  /*0a20*/  UIADD3 UR14, UPT, UPT, -UR7, 0x100000, URZ ;  /* 0x00100000070e7890 */ /* 0x000fc8000fffe1ff */
[----:B------:R-:W-:Y:S02]  /*0a30*/  USHF.L.U32 UR15, UR14, 0xb, URZ ;  /* 0x0000000b0e0f7899 */ /* 0x000fe400080006ff */
[----:B------:R-:W-:Y:S01]  /*0a40*/  USHF.L.U32 UR14, UR14, 0x1, URZ ;  /* 0x000000010e0e7899 */ /* 0x000fe200080006ff */
[----:B------:R-:W-:Y:S01]  /*0a50*/  ELECT P0, URZ, PT ;  /* 0x0000000000ff782f */ /* 0x000fe20003800000 */
[----:B------:R-:W3:Y:S02]  /*0a60*/  FENCE.VIEW.ASYNC.S ;  /* 0x00000000000073c6 */ /* 0x000ee40000000000 */
[----:B---3--:R3:W4:Y:S08]  /*0a70*/  SYNCS.EXCH.64 URZ, [UR9+0x1a0], UR12 ;  /* 0x0001a00c09ff75b2 */ /* 0x0087300008000100 */
[----:B------:R3:W1:Y:S01]  /*0a80*/  SYNCS.EXCH.64 URZ, [UR9+0x1b0], UR14 ;  /* 0x0001b00e09ff75b2 */ /* 0x0006620008000100 */
[----:B------:R3:W1:Y:S01]  /*0a90*/  SYNCS.EXCH.64 URZ, [UR9+0x1a8], UR12 ;  /* 0x0001a80c09ff75b2 */ /* 0x0006620008000100 */
[----:B------:R3:W1:Y:S01]  /*0aa0*/  SYNCS.EXCH.64 URZ, [UR9+0x1b8], UR14 ;  /* 0x0001b80e09ff75b2 */ /* 0x0006620008000100 */
[----:B------:R-:W-:Y:S01]  /*0ab0*/  NOP ;  /* 0x0000000000007918 */ /* 0x000fe20000000000 */
.L_x_11:
[----:B------:R-:W2:Y:S01]  /*0ac0*/  SHFL.IDX PT, R0, R102, RZ, 0x1f ;  /* 0x00001fff66007589 */ /* 0x000ea200000e0000 */
[----:B------:R-:W-:Y:S01]  /*0ad0*/  NOP ;  /* 0x0000000000007918 */ /* 0x000fe20000000000 */
[----:B--2---:R-:W-:-:S13]  /*0ae0*/  ISETP.NE.AND P0, PT, R0, 0x3, PT ;  /* 0x000000030000780c */ /* 0x004fda0003f05270 */
[----:B------:R-:W-:Y:S05]  /*0af0*/  @P0 BRA `(.L_x_12) ;  /* 0x00000000002c0947 */ /* 0x000fea0003800000 */
[----:B------:R-:W-:Y:S01]  /*0b00*/  UMOV UR8, 0x400 ;  /* 0x0000040000087882 */ /* 0x000fe20000000000 */
[----:B------:R-:W-:Y:S01]  /*0b10*/  UMOV UR7, 0x20 ;  /* 0x0000002000077882 */ /* 0x000fe20000000000 */
[----:B------:R-:W-:Y:S02]  /*0b20*/  ULEA UR8, UR37, UR8, 0x18 ;  /* 0x0000000825087291 */ /* 0x000fe4000f8ec0ff */
[----:B---3--:R-:W-:-:S04]  /*0b30*/  UIADD3 UR12, UPT, UPT, -UR7, 0x100000, URZ ;  /* 0x00100000070c7890 */ /* 0x008fc8000fffe1ff */
[----:B------:R-:W-:Y:S02]  /*0b40*/  USHF.L.U32 UR13, UR12, 0xb, URZ ;  /* 0x0000000b0c0d7899 */ /* 0x000fe400080006ff */
[----:B------:R-:W-:Y:S01]  /*0b50*/  USHF.L.U32 UR12, UR12, 0x1, URZ ;  /* 0x000000010c0c7899 */ /* 0x000fe200080006ff */
[----:B------:R-:W-:Y:S01]  /*0b60*/  ELECT P0, URZ, PT ;  /* 0x0000000000ff782f */ /* 0x000fe20003800000 */
[----:B------:R-:W2:Y:S10]  /*0b70*/  FENCE.VIEW.ASYNC.S ;  /* 0x00000000000073c6 */ /* 0x000eb40000000000 */
[----:B--2---:R2:W3:Y:S01]  /*0b80*/  SYNCS.EXCH.64 URZ, [UR8+0x1c0], UR12 ;  /* 0x0001c00c08ff75b2 */ /* 0x0044e20008000100 */
[----:B------:R2:W1:Y:S01]  /*0b90*/  SYNCS.EXCH.64 URZ, [UR8+0x1c8], UR12 ;  /* 0x0001c80c08ff75b2 */ /* 0x0004620008000100 */
[----:B------:R-:W-:Y:S01]  /*0ba0*/  NOP ;  /* 0x0000000000007918 */ /* 0x000fe20000000000 */
.L_x_12:
[----:B------:R-:W4:Y:S01]  /*0bb0*/  SHFL.IDX PT, R0, R102, RZ, 0x1f ;  /* 0x00001fff66007589 */ /* 0x000f2200000e0000 */
[----:B------:R-:W-:Y:S01]  /*0bc0*/  NOP ;  /* 0x0000000000007918 */ /* 0x000fe20000000000 */
[----:B----4-:R-:W-:-:S13]  /*0bd0*/  ISETP.NE.AND P0, PT, R0, 0x4, PT ;  /* 0x000000040000780c */ /* 0x010fda0003f05270 */
[----:B------:R-:W-:Y:S05]  /*0be0*/  @P0 BRA `(.L_x_13) ;  /* 0x0000000000480947 */ /* 0x000fea0003800000 */
[----:B---3--:R-:W-:Y:S01]  /*0bf0*/  UMOV UR9, 0x1e0 ;  /* 0x000001e000097882 */ /* 0x008fe20000000000 */
[----:B--2---:R-:W-:Y:S01]  /*0c00*/  UMOV UR8, 0x400 ;  /* 0x0000040000087882 */ /* 0x004fe20000000000 */
[----:B------:R-:W-:Y:S01]  /*0c10*/  USEL UR9, UR9, 0x1a0, UP5 ;  /* 0x000001a009097887 */ /* 0x000fe2000a800000 */
        /* <DEDUP_REMOVED lines=9> */
[----:B------:R-:W2:Y:S02]  /*0cb0*/  FENCE.VIEW.ASYNC.S ;  /* 0x00000000000073c6 */ /* 0x000ea40000000000 */
[----:B--2---:R4:W2:Y:S08]  /*0cc0*/  SYNCS.EXCH.64 URZ, [UR8+0x1d0], UR12 ;  /* 0x0001d00c08ff75b2 */ /* 0x0048b00008000100 */
[----:B------:R4:W3:Y:S01]  /*0cd0*/  SYNCS.EXCH.64 URZ, [UR8+0x1e0], UR14 ;  /* 0x0001e00e08ff75b2 */ /* 0x0008e20008000100 */
[----:B------:R4:W1:Y:S01]  /*0ce0*/  SYNCS.EXCH.64 URZ, [UR8+0x1d8], UR12 ;  /* 0x0001d80c08ff75b2 */ /* 0x0008620008000100 */
[----:B------:R4:W1:Y:S02]  /*0cf0*/  SYNCS.EXCH.64 URZ, [UR8+0x1e8], UR14 ;  /* 0x0001e80e08ff75b2 */ /* 0x0008640008000100 */
[----:B----4-:R-:W-:Y:S01]  /*0d00*/  NOP ;  /* 0x0000000000007918 */ /* 0x010fe20000000000 */
.L_x_13:
[----:B------:R-:W4:Y:S01]  /*0d10*/  SHFL.IDX PT, R0, R102, RZ, 0x1f ;  /* 0x00001fff66007589 */ /* 0x000f2200000e0000 */
[----:B------:R-:W-:Y:S01]  /*0d20*/  NOP ;  /* 0x0000000000007918 */ /* 0x000fe20000000000 */
[----:B----4-:R-:W-:-:S13]  /*0d30*/  ISETP.NE.AND P0, PT, R0, 0x5, PT ;  /* 0x000000050000780c */ /* 0x010fda0003f05270 */
[----:B------:R-:W-:Y:S05]  /*0d40*/  @P0 BRA `(.L_x_14) ;  /* 0x0000000000540947 */ /* 0x000fea0003800000 */
[----:B---3--:R-:W-:Y:S01]  /*0d50*/  UMOV UR9, 0x400 ;  /* 0x0000040000097882 */ /* 0x008fe20000000000 */
[----:B--2---:R-:W-:Y:S01]  /*0d60*/  UMOV UR8, 0x1 ;  /* 0x0000000100087882 */ /* 0x004fe20000000000 */
        /* <DEDUP_REMOVED lines=13> */
[----:B------:R4:W1:Y:S01]  /*0e40*/  SYNCS.EXCH.64 URZ, [UR9+0x218], UR14 ;  /* 0x0002180e09ff75b2 */ /* 0x0008620008000100 */
[----:B------:R4:W1:Y:S01]  /*0e50*/  SYNCS.EXCH.64 URZ, [UR9+0x200], UR12 ;  /* 0x0002000c09ff75b2 */ /* 0x0008620008000100 */
[----:B------:R4:W1:Y:S01]  /*0e60*/  SYNCS.EXCH.64 URZ, [UR9+0x220], UR14 ;  /* 0x0002200e09ff75b2 */ /* 0x0008620008000100 */
[----:B------:R4:W1:Y:S01]  /*0e70*/  SYNCS.EXCH.64 URZ, [UR9+0x208], UR12 ;  /* 0x0002080c09ff75b2 */ /* 0x0008620008000100 */
[----:B------:R4:W1:Y:S02]  /*0e80*/  SYNCS.EXCH.64 URZ, [UR9+0x228], UR14 ;  /* 0x0002280e09ff75b2 */ /* 0x0008640008000100 */
[----:B----4-:R-:W-:Y:S01]  /*0e90*/  NOP ;  /* 0x0000000000007918 */ /* 0x010fe20000000000 */
.L_x_14:
[----:B------:R-:W4:Y:S01]  /*0ea0*/  SHFL.IDX PT, R0, R102, RZ, 0x1f ;  /* 0x00001fff66007589 */ /* 0x000f2200000e0000 */
[----:B------:R-:W-:Y:S01]  /*0eb0*/  ISETP.NE.OR P1, PT, RZ, UR10, !P1 ;  /* 0x0000000aff007c0c */ /* 0x000fe2000cf25670 */
[----:B------:R-:W-:Y:S01]  /*0ec0*/  NOP ;  /* 0x0000000000007918 */ /* 0x000fe20000000000 */
[----:B----4-:R-:W-:-:S13]  /*0ed0*/  ISETP.NE.AND P0, PT, R0, 0x3, PT ;  /* 0x000000030000780c */ /* 0x010fda0003f05270 */
[----:B------:R-:W-:Y:S05]  /*0ee0*/  @P0 BRA `(.L_x_15) ;  /* 0x0000000000340947 */ /* 0x000fea0003800000 */
[----:B--2---:R-:W-:Y:S01]  /*0ef0*/  UMOV UR8, 0x400 ;  /* 0x0000040000087882 */ /* 0x004fe20000000000 */
[----:B------:R-:W-:Y:S01]  /*0f00*/  UMOV UR7, 0x20 ;  /* 0x0000002000077882 */ /* 0x000fe20000000000 */
[----:B------:R-:W-:Y:S02]  /*0f10*/  ULEA UR8, UR37, UR8, 0x18 ;  /* 0x0000000825087291 */ /* 0x000fe4000f8ec0ff */
[----:B---3--:R-:W-:-:S04]  /*0f20*/  UIADD3 UR12, UPT, UPT, -UR7, 0x100000, URZ ;  /* 0x00100000070c7890 */ /* 0x008fc8000fffe1ff */
[----:B------:R-:W-:Y:S02]  /*0f30*/  USHF.L.U32 UR13, UR12, 0xb, URZ ;  /* 0x0000000b0c0d7899 */ /* 0x000fe400080006ff */
[----:B------:R-:W-:Y:S01]  /*0f40*/  USHF.L.U32 UR12, UR12, 0x1, URZ ;  /* 0x000000010c0c7899 */ /* 0x000fe200080006ff */
[----:B------:R-:W-:Y:S01]  /*0f50*/  ELECT P0, URZ, PT ;  /* 0x0000000000ff782f */ /* 0x000fe20003800000 */
[----:B------:R-:W2:Y:S10]  /*0f60*/  FENCE.VIEW.ASYNC.S ;  /* 0x00000000000073c6 */ /* 0x000eb40000000000 */
[----:B--2---:R4:W2:Y:S01]  /*0f70*/  SYNCS.EXCH.64 URZ, [UR8+0x230], UR12 ;  /* 0x0002300c08ff75b2 */ /* 0x0048a20008000100 */
[----:B------:R4:W3:Y:S01]  /*0f80*/  SYNCS.EXCH.64 URZ, [UR8+0x240], UR12 ;  /* 0x0002400c08ff75b2 */ /* 0x0008e20008000100 */
[----:B------:R4:W1:Y:S01]  /*0f90*/  SYNCS.EXCH.64 URZ, [UR8+0x238], UR12 ;  /* 0x0002380c08ff75b2 */ /* 0x0008620008000100 */
[----:B------:R4:W1:Y:S02]  /*0fa0*/  SYNCS.EXCH.64 URZ, [UR8+0x248], UR12 ;  /* 0x0002480c08ff75b2 */ /* 0x0008640008000100 */
[----:B----4-:R-:W-:Y:S01]  /*0fb0*/  NOP ;  /* 0x0000000000007918 */ /* 0x010fe20000000000 */
.L_x_15:
[----:B------:R-:W-:Y:S01]  /*0fc0*/  VOTEU.ALL UP1, P1 ;  /* 0x0000000000ff7886 */ /* 0x000fe20000820000 */
[----:B--2---:R-:W2:Y:S01]  /*0fd0*/  LDCU UR8, c[0x0][0x36c] ;  /* 0x00006d80ff0877ac */ /* 0x004ea20008000800 */
[----:B------:R-:W-:Y:S01]  /*0fe0*/  NOP ;  /* 0x0000000000007918 */ /* 0x000fe20000000000 */
[----:B------:R-:W-:Y:S01]  /*0ff0*/  LOP3.LUT R10, R109, 0x1f, RZ, 0xc0, !PT ;  /* 0x0000001f6d0a7812 */ /* 0x000fe200078ec0ff */
[----:B---3--:R-:W-:Y:S01]  /*1000*/  UMOV UR12, 0x20 ;  /* 0x00000020000c7882 */ /* 0x008fe20000000000 */
[----:B------:R-:W-:Y:S01]  /*1010*/  @!UP1 UMOV UR7, 0x400 ;  /* 0x0000040000079882 */ /* 0x000fe20000000000 */
[----:B------:R-:W-:-:S04]  /*1020*/  @!UP1 UIADD3 UR12, UPT, UPT, -UR12, 0x100000, URZ ;  /* 0x001000000c0c9890 */ /* 0x000fc8000fffe1ff */
[----:B------:R-:W-:Y:S02]  /*1030*/  @!UP1 USHF.L.U32 UR13, UR12, 0xb, URZ ;  /* 0x0000000b0c0d9899 */ /* 0x000fe400080006ff */
[----:B------:R-:W-:Y:S02]  /*1040*/  @!UP1 USHF.L.U32 UR12, UR12, 0x1, URZ ;  /* 0x000000010c0c9899 */ /* 0x000fe400080006ff */
[----:B------:R-:W-:Y:S01]  /*1050*/  @!UP1 ULEA UR7, UR37, UR7, 0x18 ;  /* 0x0000000725079291 */ /* 0x000fe2000f8ec0ff */
[----:B------:R-:W-:Y:S01]  /*1060*/  VOTEU.ALL UP1, P1 ;  /* 0x0000000000ff7886 */ /* 0x000fe20000820000 */
[----:B------:R-:W-:Y:S01]  /*1070*/  UISETP.NE.AND UP4, UPT, UR10, URZ, UPT ;  /* 0x000000ff0a00728c */ /* 0x000fe2000bf85270 */
[----:B------:R-:W3:Y:S09]  /*1080*/  FENCE.VIEW.ASYNC.S ;  /* 0x00000000000073c6 */ /* 0x000ef20000000000 */
[----:B---3--:R3:W4:Y:S01]  /*1090*/  @!UP1 SYNCS.EXCH.64 URZ, [UR7+0x250], UR12 ;  /* 0x0002500c07ff95b2 */ /* 0x0087220008000100 */
[----:B--2---:R-:W-:-:S09]  /*10a0*/  UISETP.EQ.U32.AND UP1, UPT, UR8, 0x1, UPT ;  /* 0x000000010800788c */ /* 0x004fd2000bf22070 */
[----:B------:R-:W-:Y:S05]  /*10b0*/  BRA.U !UP1, `(.L_x_16) ;  /* 0x0000000109087547 */ /* 0x000fea000b800000 */
[----:B-1--4-:R-:W-:Y:S01]  /*10c0*/  UCGABAR_ARV ;  /* 0x00000000000079c7 */ /* 0x012fe20008000000 */
[----:B------:R-:W-:Y:S05]  /*10d0*/  BRA `(.L_x_17) ;  /* 0x0000000000047947 */ /* 0x000fea0003800000 */
.L_x_16:
[----:B-1--4-:R-:W-:Y:S01]  /*10e0*/  NOP ;  /* 0x0000000000007918 */ /* 0x012fe20000000000 */
.L_x_17:
[----:B------:R-:W1:Y:S01]  /*10f0*/  S2R R11, SR_CTAID.X ;  /* 0x00000000000b7919 */ /* 0x000e620000002500 */
[----:B------:R-:W-:-:S05]  /*1100*/  CS2R.32 R96, SR_CgaSize ;  /* 0x0000000000607805 */ /* 0x000fca0000008a00 */
[----:B------:R-:W-:-:S05]  /*1110*/  IMAD R96, R96, -0xa0, RZ ;  /* 0xffffff6060607824 */ /* 0x000fca00078e02ff */
[----:B------:R-:W-:-:S14]  /*1120*/  R2UR UR8, R96 ;  /* 0x00000000600872ca */ /* 0x000fdc00000e0000 */
[----:B------:R-:W2:Y:S01]  /*1130*/  LDCU UR8, c[0x0][UR8+0x2b0] ;  /* 0x00005600080877ac */ /* 0x000ea20008000800 */
[----:B------:R-:W-:-:S05]  /*1140*/  CS2R.32 R0, SR_CgaSize ;  /* 0x0000000000007805 */ /* 0x000fca0000008a00 */
[----:B------:R-:W-:-:S06]  /*1150*/  IMAD R0, R0, -0xa0, RZ ;  /* 0xffffff6000007824 */ /* 0x000fcc00078e02ff */
[----:B------:R-:W4:Y:S01]  /*1160*/  LDC R0, c[0x0][R0+0x2a0] ;  /* 0x0000a80000007b82 */ /* 0x000f220000000800 */
[----:B------:R-:W-:Y:S01]  /*1170*/  PRMT R8, RZ, 0x7610, R8 ;  /* 0x00007610ff087816 */ /* 0x000fe20000000008 */
[----:B------:R-:W2:Y:S01]  /*1180*/  S2R R20, SR_CTAID.Y ;  /* 0x0000000000147919 */ /* 0x000ea20000002600 */
[----:B------:R-:W-:-:S05]  /*1190*/  CS2R.32 R96, SR_CgaSize ;  /* 0x0000000000607805 */ /* 0x000fca0000008a00 */
[----:B------:R-:W-:-:S05]  /*11a0*/  IMAD R96, R96, -0xa0, RZ ;  /* 0xffffff6060607824 */ /* 0x000fca00078e02ff */
[----:B---3--:R-:W-:-:S14]  /*11b0*/  R2UR UR7, R96 ;  /* 0x00000000600772ca */ /* 0x008fdc00000e0000 */
[----:B------:R-:W3:Y:S01]  /*11c0*/  LDCU UR7, c[0x0][UR7+0x2b4] ;  /* 0x00005680070777ac */ /* 0x000ee20008000800 */
[----:B------:R-:W-:Y:S01]  /*11d0*/  UISETP.NE.AND UP2, UPT, UR10, 0x2, UPT ;  /* 0x000000020a00788c */ /* 0x000fe2000bf45270 */
[----:B------:R-:W2:Y:S01]  /*11e0*/  LDC R9, c[0x0][0xb24] ;  /* 0x0002c900ff097b82 */ /* 0x000ea20000000800 */
[----:B------:R-:W-:-:S05]  /*11f0*/  CS2R.32 R94, SR_CgaSize ;  /* 0x00000000005e7805 */ /* 0x000fca0000008a00 */
[----:B------:R-:W-:-:S06]  /*1200*/  IMAD R94, R94, -0xa0, RZ ;  /* 0xffffff605e5e7824 */ /* 0x000fcc00078e02ff */
[----:B------:R-:W4:Y:S08]  /*1210*/  LDC R94, c[0x0][R94+0x2a4] ;  /* 0x0000a9005e5e7b82 */ /* 0x000f300000000800 */
[----:B------:R-:W4:Y:S01]  /*1220*/  LDC R40, c[0x0][0xb24] ;  /* 0x0002c900ff287b82 */ /* 0x000f220000000800 */
[----:B-1----:R-:W-:Y:S01]  /*1230*/  I2FP.F32.U32 R4, R11 ;  /* 0x0000000b00047245 */ /* 0x002fe20000201000 */
[----:B------:R-:W-:-:S06]  /*1240*/  IMAD.MOV.U32 R21, RZ, RZ, R11 ;  /* 0x000000ffff157224 */ /* 0x000fcc00078e000b */
[----:B------:R-:W1:Y:S01]  /*1250*/  S2UR UR36, SR_CTAID.Z ;  /* 0x00000000002479c3 */ /* 0x000e620000002700 */
[----:B--2---:R-:W-:Y:S02]  /*1260*/  ISETP.GE.AND P0, PT, R9, 0x1, PT ;  /* 0x000000010900780c */ /* 0x004fe40003f06270 */
[----:B------:R-:W-:Y:S01]  /*1270*/  I2FP.F32.U32 R2, R20 ;  /* 0x0000001400027245 */ /* 0x000fe20000201000 */
[----:B------:R-:W-:-:S04]  /*1280*/  FMUL R4, R4, UR8 ;  /* 0x0000000804047c20 */ /* 0x000fc80008400000 */
[----:B---3--:R-:W-:Y:S01]  /*1290*/  FMUL R2, R2, UR7 ;  /* 0x0000000702027c20 */ /* 0x008fe20008400000 */
[----:B------:R-:W2:Y:S01]  /*12a0*/  F2I.U32.TRUNC.NTZ R96, R4 ;  /* 0x0000000400607305 */ /* 0x000ea2000020f000 */
[----:B------:R-:W3:Y:S07]  /*12b0*/  LDCU UR7, c[0x0][0xb30] ;  /* 0x00016600ff0777ac */ /* 0x000eee0008000800 */
[----:B------:R-:W1:Y:S01]  /*12c0*/  F2I.U32.TRUNC.NTZ R3, R2 ;  /* 0x0000000200037305 */ /* 0x000e62000020f000 */
[----:B--2---:R-:W-:-:S04]  /*12d0*/  IMAD.MOV R96, RZ, RZ, -R96 ;  /* 0x000000ffff607224 */ /* 0x004fc800078e0a60 */
[----:B----4-:R-:W-:Y:S01]  /*12e0*/  IMAD R96, R0, R96, R11 ;  /* 0x0000006000607224 */ /* 0x010fe200078e020b */
[----:B------:R-:W-:Y:S01]  /*12f0*/  PRMT R0, RZ, 0x7610, R0 ;  /* 0x00007610ff007816 */ /* 0x000fe20000000000 */
[----:B---3--:R-:W-:Y:S01]  /*1300*/  UISETP.NE.AND UP3, UPT, UR7, 0x1, UPT ;  /* 0x000000010700788c */ /* 0x008fe2000bf65270 */
[----:B-1----:R-:W-:-:S05]  /*1310*/  IADD3 R3, PT, PT, -R3, RZ, RZ ;  /* 0x000000ff03037210 */ /* 0x002fca0007ffe1ff */
[----:B------:R-:W-:Y:S01]  /*1320*/  IMAD R94, R94, R3, R20 ;  /* 0x000000035e5e7224 */ /* 0x000fe200078e0214 */
[----:B------:R-:W-:Y:S06]  /*1330*/  BRA.U UP4, `(.L_x_18) ;  /* 0x0000000104247547 */ /* 0x000fec000b800000 */
[----:B------:R-:W-:Y:S01]  /*1340*/  ISETP.NE.AND P1, PT, R94, RZ, PT ;  /* 0x000000ff5e00720c */ /* 0x000fe20003f25270 */
[----:B------:R-:W-:Y:S01]  /*1350*/  IMAD.MOV.U32 R0, RZ, RZ, 0x3 ;  /* 0x00000003ff007424 */ /* 0x000fe200078e00ff */
[C---:B------:R-:W-:Y:S02]  /*1360*/  LOP3.LUT R3, R96.reuse, 0xfffffffe, RZ, 0xc0, !PT ;  /* 0xfffffffe60037812 */ /* 0x040fe400078ec0ff */
[----:B------:R-:W-:Y:S02]  /*1370*/  ISETP.LT.U32.OR P1, PT, R96, 0x2, !P1 ;  /* 0x000000026000780c */ /* 0x000fe40004f21470 */
[----:B------:R-:W-:Y:S02]  /*1380*/  SHF.L.U32 R0, R0, R3, RZ ;  /* 0x0000000300007219 */ /* 0x000fe400000006ff */
[----:B------:R-:W-:Y:S02]  /*1390*/  SEL R5, RZ, 0x1, !P1 ;  /* 0x00000001ff057807 */ /* 0x000fe40004800000 */
[----:B------:R-:W-:-:S05]  /*13a0*/  SEL R2, RZ, 0x2, !P1 ;  /* 0x00000002ff027807 */ /* 0x000fca0004800000 */
[----:B------:R-:W-:-:S05]  /*13b0*/  IMAD.IADD R2, R5, 0x1, R2 ;  /* 0x0000000105027824 */ /* 0x000fca00078e0202 */
[----:B------:R-:W-:Y:S02]  /*13c0*/  PRMT R8, R2, 0x7610, R8 ;  /* 0x0000761002087816 */ /* 0x000fe40000000008 */
.L_x_18:
[----:B------:R-:W-:Y:S05]  /*13d0*/  @!P0 BRA `(.L_x_19) ;  /* 0x0000000000b88947 */ /* 0x000fea0003800000 */
[----:B------:R-:W1:Y:S01]  /*13e0*/  LDC.64 R4, c[0x0][0xb18] ;  /* 0x0002c600ff047b82 */ /* 0x000e620000000a00 */
[----:B------:R-:W-:-:S07]  /*13f0*/  ISETP.NE.AND P0, PT, R9, 0x1, PT ;  /* 0x000000010900780c */ /* 0x000fce0003f05270 */
[----:B------:R-:W2:Y:S08]  /*1400*/  LDC R14, c[0x0][0xb0c] ;  /* 0x0002c300ff0e7b82 */ /* 0x000eb00000000800 */
[----:B------:R-:W3:Y:S08]  /*1410*/  LDC R13, c[0x0][0x370] ;  /* 0x0000dc00ff0d7b82 */ /* 0x000ef00000000800 */
[----:B------:R-:W4:Y:S01]  /*1420*/  LDC R16, c[0x0][0x374] ;  /* 0x0000dd00ff107b82 */ /* 0x000f220000000800 */
[----:B-1----:R-:W-:-:S07]  /*1430*/  ISETP.NE.AND P1, PT, R4, 0x1, PT ;  /* 0x000000010400780c */ /* 0x002fce0003f25270 */
[----:B------:R-:W3:Y:S01]  /*1440*/  LDC.64 R6, c[0x0][0xb10] ;  /* 0x0002c400ff067b82 */ /* 0x000ee20000000a00 */
[----:B--2---:R-:W-:-:S07]  /*1450*/  ISETP.NE.AND P2, PT, R14, 0x1, PT ;  /* 0x000000010e00780c */ /* 0x004fce0003f45270 */
[----:B------:R-:W1:Y:S08]  /*1460*/  LDC R12, c[0x0][0xb20] ;  /* 0x0002c800ff0c7b82 */ /* 0x000e700000000800 */
[----:B------:R-:W2:Y:S01]  /*1470*/  LDC.64 R2, c[0x0][0xb28] ;  /* 0x0002ca00ff027b82 */ /* 0x000ea20000000a00 */
[----:B----4-:R-:W-:-:S04]  /*1480*/  IMAD.HI.U32 R15, R16, R5, RZ ;  /* 0x00000005100f7227 */ /* 0x010fc800078e00ff */
[----:B------:R-:W-:-:S04]  /*1490*/  IMAD.HI.U32 R5, R20, R5, RZ ;  /* 0x0000000514057227 */ /* 0x000fc800078e00ff */
[----:B---3--:R-:W-:-:S04]  /*14a0*/  IMAD.HI.U32 R18, R13, R6, RZ ;  /* 0x000000060d127227 */ /* 0x008fc800078e00ff */
[C---:B------:R-:W-:Y:S01]  /*14b0*/  IMAD.HI.U32 R22, R11.reuse, R6, RZ ;  /* 0x000000060b167227 */ /* 0x040fe200078e00ff */
[-C--:B------:R-:W-:Y:S02]  /*14c0*/  @P2 SHF.R.U32.HI R13, RZ, R7.reuse, R18 ;  /* 0x00000007ff0d2219 */ /* 0x080fe40000011612 */
[-C--:B-1----:R-:W-:Y:S02]  /*14d0*/  @P1 SHF.R.U32.HI R16, RZ, R12.reuse, R15 ;  /* 0x0000000cff101219 */ /* 0x082fe4000001160f */
[----:B------:R-:W-:Y:S02]  /*14e0*/  SHF.R.U32.HI R5, RZ, R12, R5 ;  /* 0x0000000cff057219 */ /* 0x000fe40000011605 */
[----:B------:R-:W-:Y:S02]  /*14f0*/  SHF.R.U32.HI R22, RZ, R7, R22 ;  /* 0x00000007ff167219 */ /* 0x000fe40000011616 */
[----:B------:R-:W-:Y:S01]  /*1500*/  SEL R5, R20, R5, !P1 ;  /* 0x0000000514057207 */ /* 0x000fe20004800000 */
[----:B--2---:R-:W-:Y:S01]  /*1510*/  IMAD.HI.U32 R18, R16, R2, RZ ;  /* 0x0000000210127227 */ /* 0x004fe200078e00ff */
[----:B------:R-:W-:-:S02]  /*1520*/  SEL R21, R11, R22, !P2 ;  /* 0x000000160b157207 */ /* 0x000fc40005000000 */
[----:B------:R-:W-:Y:S01]  /*1530*/  IADD3 R7, PT, PT, -R5, RZ, RZ ;  /* 0x000000ff05077210 */ /* 0x000fe20007ffe1ff */
[----:B------:R-:W-:Y:S01]  /*1540*/  IMAD.HI.U32 R6, R13, R2, RZ ;  /* 0x000000020d067227 */ /* 0x000fe200078e00ff */
[----:B------:R-:W-:-:S03]  /*1550*/  @P0 SHF.R.U32.HI R16, RZ, R3, R18 ;  /* 0x00000003ff100219 */ /* 0x000fc60000011612 */
[----:B------:R-:W-:Y:S01]  /*1560*/  IMAD R7, R4, R7, R20 ;  /* 0x0000000704077224 */ /* 0x000fe200078e0214 */
[----:B------:R-:W-:Y:S01]  /*1570*/  @P0 SHF.R.U32.HI R13, RZ, R3, R6 ;  /* 0x00000003ff0d0219 */ /* 0x000fe20000011606 */
[----:B------:R-:W-:-:S04]  /*1580*/  IMAD R16, R16, R9, RZ ;  /* 0x0000000910107224 */ /* 0x000fc800078e02ff */
[----:B------:R-:W-:Y:S01]  /*1590*/  IMAD R6, R13, R9, RZ ;  /* 0x000000090d067224 */ /* 0x000fe200078e02ff */
[----:B------:R-:W-:-:S04]  /*15a0*/  ISETP.GE.AND P1, PT, R5, R16, PT ;  /* 0x000000100500720c */ /* 0x000fc80003f26270 */
[----:B------:R-:W-:Y:S01]  /*15b0*/  ISETP.GE.OR P1, PT, R21, R6, P1 ;  /* 0x000000061500720c */ /* 0x000fe20000f26670 */
[----:B------:R-:W-:-:S05]  /*15c0*/  IMAD.HI.U32 R6, R5, R2, RZ ;  /* 0x0000000205067227 */ /* 0x000fca00078e00ff */
[----:B------:R-:W-:-:S04]  /*15d0*/  SHF.R.U32.HI R6, RZ, R3, R6 ;  /* 0x00000003ff067219 */ /* 0x000fc80000011606 */
[----:B------:R-:W-:-:S03]  /*15e0*/  SEL R6, R5, R6, !P0 ;  /* 0x0000000605067207 */ /* 0x000fc60004000000 */
[----:B------:R-:W-:Y:S01]  /*15f0*/  @!P1 IMAD.HI.U32 R12, R21, R2, RZ ;  /* 0x00000002150c9227 */ /* 0x000fe200078e00ff */
[----:B------:R-:W-:-:S04]  /*1600*/  IADD3 R2, PT, PT, -R6, RZ, RZ ;  /* 0x000000ff06027210 */ /* 0x000fc80007ffe1ff */
[----:B------:R-:W-:Y:S01]  /*1610*/  @!P1 SHF.R.U32.HI R12, RZ, R3, R12 ;  /* 0x00000003ff0c9219 */ /* 0x000fe2000001160c */
[----:B------:R-:W-:-:S03]  /*1620*/  IMAD R2, R9, R2, R5 ;  /* 0x0000000209027224 */ /* 0x000fc600078e0205 */
[----:B------:R-:W-:-:S05]  /*1630*/  @!P1 SEL R3, R21, R12, !P0 ;  /* 0x0000000c15039207 */ /* 0x000fca0004000000 */
[--C-:B------:R-:W-:Y:S02]  /*1640*/  @!P1 IMAD.IADD R6, R6, 0x1, -R3.reuse ;  /* 0x0000000106069824 */ /* 0x100fe400078e0a03 */
[----:B------:R-:W-:Y:S01]  /*1650*/  @!P1 IMAD R3, R2, R13, R3 ;  /* 0x0000000d02039224 */ /* 0x000fe200078e0203 */
[----:B------:R-:W-:Y:S01]  /*1660*/  IADD3 R2, PT, PT, -R21, RZ, RZ ;  /* 0x000000ff15027210 */ /* 0x000fe20007ffe1ff */
[----:B------:R-:W-:Y:S02]  /*1670*/  @!P1 IMAD R5, R6, R9, R21 ;  /* 0x0000000906059224 */ /* 0x000fe400078e0215 */
[----:B------:R-:W-:Y:S02]  /*1680*/  @!P1 IMAD.MOV.U32 R21, RZ, RZ, R3 ;  /* 0x000000ffff159224 */ /* 0x000fe400078e0003 */
[----:B------:R-:W-:Y:S02]  /*1690*/  IMAD R2, R14, R2, R11 ;  /* 0x000000020e027224 */ /* 0x000fe400078e020b */
[----:B------:R-:W-:-:S02]  /*16a0*/  IMAD R20, R5, R4, R7 ;  /* 0x0000000405147224 */ /* 0x000fc400078e0207 */
[----:B------:R-:W-:Y:S02]  /*16b0*/  IMAD R21, R21, R14, R2 ;  /* 0x0000000e15157224 */ /* 0x000fe400078e0202 */
.L_x_19:
[----:B------:R-:W-:Y:S05]  /*16c0*/  BRA.U UP3, `(.L_x_20) ;  /* 0x0000000103407547 */ /* 0x000fea000b800000 */
[----:B------:R-:W1:Y:S08]  /*16d0*/  LDC.64 R4, c[0x0][0xb10] ;  /* 0x0002c400ff047b82 */ /* 0x000e700000000a00 */
[----:B------:R-:W2:Y:S08]  /*16e0*/  LDC.64 R2, c[0x0][0xb18] ;  /* 0x0002c600ff027b82 */ /* 0x000eb00000000a00 */
[----:B------:R-:W3:Y:S08]  /*16f0*/  LDC R6, c[0x0][0xb20] ;  /* 0x0002c800ff067b82 */ /* 0x000ef00000000800 */
[----:B------:R-:W4:Y:S01]  /*1700*/  LDC R12, c[0x0][0xb0c] ;  /* 0x0002c300ff0c7b82 */ /* 0x000f220000000800 */
[----:B-1----:R-:W-:-:S05]  /*1710*/  IMAD.HI.U32 R4, R21, R4, RZ ;  /* 0x0000000415047227 */ /* 0x002fca00078e00ff */
[----:B------:R-:W-:Y:S01]  /*1720*/  SHF.R.U32.HI R4, RZ, R5, R4 ;  /* 0x00000005ff047219 */ /* 0x000fe20000011604 */
[----:B--2---:R-:W-:Y:S01]  /*1730*/  IMAD.HI.U32 R3, R20, R3, RZ ;  /* 0x0000000314037227 */ /* 0x004fe200078e00ff */
[----:B------:R-:W-:-:S04]  /*1740*/  ISETP.NE.AND P0, PT, R2, 0x1, PT ;  /* 0x000000010200780c */ /* 0x000fc80003f05270 */
[----:B---3--:R-:W-:-:S04]  /*1750*/  SHF.R.U32.HI R3, RZ, R6, R3 ;  /* 0x00000006ff037219 */ /* 0x008fc80000011603 */
[----:B------:R-:W-:Y:S02]  /*1760*/  SEL R3, R20, R3, !P0 ;  /* 0x0000000314037207 */ /* 0x000fe40004000000 */
[----:B----4-:R-:W-:-:S04]  /*1770*/  ISETP.NE.AND P1, PT, R12, 0x1, PT ;  /* 0x000000010c00780c */ /* 0x010fc80003f25270 */
[----:B------:R-:W-:-:S05]  /*1780*/  SEL R6, R21, R4, !P1 ;  /* 0x0000000415067207 */ /* 0x000fca0004800000 */
[----:B------:R-:W-:Y:S02]  /*1790*/  IMAD.IADD R4, R3, 0x1, -R6 ;  /* 0x0000000103047824 */ /* 0x000fe400078e0a06 */
[----:B------:R-:W-:Y:S02]  /*17a0*/  IMAD.IADD R3, R6, 0x1, -R3 ;  /* 0x0000000106037824 */ /* 0x000fe400078e0a03 */
[----:B------:R-:W-:Y:S02]  /*17b0*/  IMAD R21, R4, R12, R21 ;  /* 0x0000000c04157224 */ /* 0x000fe400078e0215 */
[----:B------:R-:W-:Y:S02]  /*17c0*/  IMAD R20, R3, R2, R20 ;  /* 0x0000000203147224 */ /* 0x000fe400078e0214 */
.L_x_20:
[----:B------:R-:W-:Y:S05]  /*17d0*/  BRA.U !UP1, `(.L_x_21) ;  /* 0x00000001090c7547 */ /* 0x000fea000b800000 */
[----:B------:R-:W-:Y:S01]  /*17e0*/  UCGABAR_WAIT ;  /* 0x0000000000007dc7 */ /* 0x000fe20008000000 */
[----:B------:R-:W-:Y:S01]  /*17f0*/  CCTL.IVALL ;  /* 0x00000000ff00798f */ /* 0x000fe20002000000 */
[----:B------:R-:W-:Y:S05]  /*1800*/  BRA `(.L_x_22) ;  /* 0x0000000000047947 */ /* 0x000fea0003800000 */
.L_x_21:
[----:B------:R-:W-:Y:S06]  /*1810*/  BAR.SYNC.DEFER_BLOCKING 0x0 ;  /* 0x0000000000007b1d */ /* 0x000fec0000010000 */
.L_x_22:
[----:B------:R-:W-:Y:S05]  /*1820*/  BRA.U UP2, `(.L_x_23) ;  /* 0x0000001d02c07547 */ /* 0x000fea000b800000 */
[----:B------:R-:W1:Y:S01]  /*1830*/  LDCU UR4, c[0x0][0x38c] ;  /* 0x00007180ff0477ac */ /* 0x000e620008000800 */
[----:B------:R-:W2:Y:S01]  /*1840*/  LDC R9, c[0x0][0x370] ;  /* 0x0000dc00ff097b82 */ /* 0x000ea20000000800 */
[----:B------:R-:W-:Y:S01]  /*1850*/  IMAD.SHL.U32 R16, R11, 0x40, RZ ;  /* 0x000000400b107824 */ /* 0x000fe200078e00ff */
[----:B------:R-:W-:Y:S01]  /*1860*/  PLOP3.LUT P1, PT, PT, PT, UP5, 0x80, 0x8 ;  /* 0x000000000008781c */ /* 0x000fe20003f2f058 */
[----:B------:R-:W-:Y:S01]  /*1870*/  HFMA2 R12, -RZ, RZ, 0, 0 ;  /* 0x00000000ff0c7431 */ /* 0x000fe200000001ff */
[----:B------:R-:W-:Y:S01]  /*1880*/  UISETP.NE.AND UP1, UPT, UR10, URZ, UPT ;  /* 0x000000ff0a00728c */ /* 0x000fe2000bf25270 */
[----:B------:R-:W-:Y:S01]  /*1890*/  ISETP.NE.AND P4, PT, R10, RZ, P5 ;  /* 0x000000ff0a00720c */ /* 0x000fe20002f85270 */
[----:B------:R-:W-:Y:S01]  /*18a0*/  IMAD.MOV.U32 R15, RZ, RZ, 0x1 ;  /* 0x00000001ff0f7424 */ /* 0x000fe200078e00ff */
[----:B------:R-:W-:Y:S01]  /*18b0*/  PLOP3.LUT P1, PT, P1, PT, PT, 0x8, 0x80 ;  /* 0x000000000080781c */ /* 0x000fe20000f2e170 */
[----:B------:R-:W3:Y:S01]  /*18c0*/  LDC R0, c[0x0][0x374] ;  /* 0x0000dd00ff007b82 */ /* 0x000ee20000000800 */
[----:B------:R-:W-:Y:S01]  /*18d0*/  IMAD.MOV.U32 R14, RZ, RZ, RZ ;  /* 0x000000ffff0e7224 */ /* 0x000fe200078e00ff */
[----:B------:R-:W-:Y:S01]  /*18e0*/  MOV R8, 0x1 ;  /* 0x0000000100087802 */ /* 0x000fe20000000f00 */
[----:B------:R-:W-:Y:S01]  /*18f0*/  IMAD.MOV.U32 R10, RZ, RZ, RZ ;  /* 0x000000ffff0a7224 */ /* 0x000fe200078e00ff */
[----:B------:R-:W-:Y:S01]  /*1900*/  LOP3.LUT R16, R16, 0x40, RZ, 0xc0, !PT ;  /* 0x0000004010107812 */ /* 0x000fe200078ec0ff */
[----:B------:R-:W4:Y:S01]  /*1910*/  LDCU.64 UR14, c[0x0][0x348] ;  /* 0x00006900ff0e77ac */ /* 0x000f220008000a00 */
[----:B-1----:R-:W-:-:S02]  /*1920*/  UIADD3 UR5, UPT, UPT, UR4, 0x3f, URZ ;  /* 0x0000003f04057890 */ /* 0x002fc4000fffe0ff */
[----:B------:R-:W-:Y:S02]  /*1930*/  USEL UR22, UR6, 0x2, UP1 ;  /* 0x0000000206167887 */ /* 0x000fe40008800000 */
[----:B------:R-:W-:Y:S01]  /*1940*/  USHF.R.S32.HI UR7, URZ, 0x1f, UR5 ;  /* 0x0000001fff077899 */ /* 0x000fe20008011405 */
[----:B------:R-:W-:-:S03]  /*1950*/  UMOV UR23, URZ ;  /* 0x000000ff00177c82 */ /* 0x000fc60008000000 */
[----:B------:R-:W-:Y:S02]  /*1960*/  ULEA.HI UR7, UR7, UR5, URZ, 0x6 ;  /* 0x0000000507077291 */ /* 0x000fe4000f8f30ff */
[----:B------:R-:W-:Y:S02]  /*1970*/  UIADD3 UR5, UPT, UPT, UR4, -0x1, URZ ;  /* 0xffffffff04057890 */ /* 0x000fe4000fffe0ff */
[----:B------:R-:W-:Y:S02]  /*1980*/  USHF.R.S32.HI UR7, URZ, 0x6, UR7 ;  /* 0x00000006ff077899 */ /* 0x000fe40008011407 */
[----:B------:R-:W-:Y:S02]  /*1990*/  UISETP.GE.U32.AND UP2, UPT, UR5, -0x7f, UPT ;  /* 0xffffff810500788c */ /* 0x000fe4000bf46070 */
[----:B------:R-:W-:Y:S02]  /*19a0*/  UISETP.LT.U32.AND UP0, UPT, UR7, 0x1a, UPT ;  /* 0x0000001a0700788c */ /* 0x000fe4000bf01070 */
[----:B------:R-:W-:-:S02]  /*19b0*/  UIADD3 UR4, UPT, UPT, UR4, 0x7e, URZ ;  /* 0x0000007e04047890 */ /* 0x000fc4000fffe0ff */
[----:B------:R-:W-:-:S04]  /*19c0*/  USEL UR5, UR7, 0x1a, UP0 ;  /* 0x0000001a07057887 */ /* 0x000fc80008000000 */
[----:B------:R-:W-:Y:S02]  /*19d0*/  UIADD3 UR21, UPT, UPT, UR5, -0x1, URZ ;  /* 0xffffffff05157890 */ /* 0x000fe4000fffe0ff */
[----:B------:R-:W-:Y:S02]  /*19e0*/  @UP2 UIADD3 UR21, UPT, UPT, UR5, URZ, URZ ;  /* 0x000000ff05152290 */ /* 0x000fe4000fffe0ff */
[----:B------:R-:W-:Y:S02]  /*19f0*/  UIADD3 UR24, UPT, UPT, UR7, -UR5, URZ ;  /* 0x8000000507187290 */ /* 0x000fe4000fffe0ff */
[----:B------:R-:W-:Y:S02]  /*1a00*/  UIADD3 UR13, UPT, UPT, UR21, 0x1, URZ ;  /* 0x00000001150d7890 */ /* 0x000fe4000fffe0ff */
[----:B--2-4-:R-:W-:-:S12]  /*1a10*/  UIADD3 UR21, UPT, UPT, -UR21, URZ, URZ ;  /* 0x000000ff15157290 */ /* 0x014fd8000fffe1ff */
.L_x_43:
[----:B------:R-:W-:Y:S01]  /*1a20*/  UISETP.NE.AND UP0, UPT, UR37, URZ, UPT ;  /* 0x000000ff2500728c */ /* 0x000fe2000bf05270 */
[----:B------:R-:W1:Y:S08]  /*1a30*/  S2UR UR37, SR_CgaCtaId ;  /* 0x00000000002579c3 */ /* 0x000e700000008800 */
[----:B------:R-:W-:Y:S05]  /*1a40*/  BRA.U UP0, `(.L_x_24) ;  /* 0x0000000100347547 */ /* 0x000fea000b800000 */
[----:B------:R-:W2:Y:S01]  /*1a50*/  S2R R2, SR_CgaCtaId ;  /* 0x0000000000027919 */ /* 0x000ea20000008800 */
[----:B------:R-:W-:-:S04]  /*1a60*/  MOV R3, 0x400 ;  /* 0x0000040000037802 */ /* 0x000fc80000000f00 */
[----:B--2---:R-:W-:Y:S02]  /*1a70*/  LEA R3, R2, R3, 0x18 ;  /* 0x0000000302037211 */ /* 0x004fe400078ec0ff */
[----:B------:R-:W-:-:S03]  /*1a80*/  SHF.L.U32 R2, R8, 0x1f, RZ ;  /* 0x0000001f08027819 */ /* 0x000fc600000006ff */
[----:B------:R-:W-:-:S04]  /*1a90*/  IMAD R3, R10, 0x8, R3 ;  /* 0x000000080a037824 */ /* 0x000fc800078e0203 */
[----:B------:R-:W2:Y:S02]  /*1aa0*/  SYNCS.PHASECHK.TRANS64.TRYWAIT P0, [R3+URZ+0x240], R2 ;  /* 0x00024002030075a7 */ /* 0x000ea400080011ff */
[----:B--2---:R-:W-:Y:S05]  /*1ab0*/  @!P0 BRA `(.L_x_25) ;  /* 0x0000006c00648947 */ /* 0x004fea0003800000 */
.L_x_146:
[----:B------:R-:W-:Y:S01]  /*1ac0*/  VIADD R10, R10, 0x1 ;  /* 0x000000010a0a7836 */ /* 0x000fe20000000000 */
[----:B------:R2:W-:Y:S04]  /*1ad0*/  SYNCS.ARRIVE.TRANS64.A1T0 RZ, [R3+URZ+0x230], RZ ;  /* 0x000230ff03ff79a7 */ /* 0x0005e800081000ff */
[----:B------:R-:W-:-:S04]  /*1ae0*/  ISETP.NE.AND P0, PT, R10, 0x2, PT ;  /* 0x000000020a00780c */ /* 0x000fc80003f05270 */
[----:B------:R-:W-:Y:S02]  /*1af0*/  SEL R10, R10, RZ, P0 ;  /* 0x000000ff0a0a7207 */ /* 0x000fe40000000000 */
[----:B--2---:R-:W-:-:S04]  /*1b00*/  SEL R3, RZ, 0x1, P0 ;  /* 0x00000001ff037807 */ /* 0x004fc80000000000 */
[----:B------:R-:W-:-:S07]  /*1b10*/  LOP3.LUT R8, R8, R3, RZ, 0x3c, !PT ;  /* 0x0000000308087212 */ /* 0x000fce00078e3cff */
.L_x_24:
[----:B------:R-:W-:Y:S01]  /*1b20*/  UMOV UR6, 0x400 ;  /* 0x0000040000067882 */ /* 0x000fe20000000000 */
[----:B------:R-:W-:Y:S01]  /*1b30*/  LEA.HI R3, R21, R21, RZ, 0x1 ;  /* 0x0000001515037211 */ /* 0x000fe200078f08ff */
[----:B-1----:R-:W-:Y:S01]  /*1b40*/  ULEA UR6, UR37, UR6, 0x18 ;  /* 0x0000000625067291 */ /* 0x002fe2000f8ec0ff */
[----:B------:R-:W-:Y:S01]  /*1b50*/  SHF.L.U32 R2, R15, 0x1f, RZ ;  /* 0x0000001f0f027819 */ /* 0x000fe200000006ff */
[----:B------:R-:W-:Y:S01]  /*1b60*/  UISETP.GE.U32.AND UP0, UPT, UR4, 0x7f, UPT ;  /* 0x0000007f0400788c */ /* 0x000fe2000bf06070 */
[C---:B------:R-:W-:Y:S01]  /*1b70*/  R2UR UR9, R16.reuse ;  /* 0x00000000100972ca */ /* 0x040fe200000e0000 */
[----:B------:R-:W-:Y:S01]  /*1b80*/  ULEA UR8, UR23, UR6, 0x3 ;  /* 0x0000000617087291 */ /* 0x000fe2000f8e18ff */
[----:B------:R-:W-:Y:S01]  /*1b90*/  IMAD.SHL.U32 R3, R3, 0x40, RZ ;  /* 0x0000004003037824 */ /* 0x000fe200078e00ff */
[----:B------:R-:W-:Y:S01]  /*1ba0*/  R2UR UR11, R16 ;  /* 0x00000000100b72ca */ /* 0x000fe200000e0000 */
[----:B------:R-:W-:-:S03]  /*1bb0*/  UMOV UR25, URZ ;  /* 0x000000ff00197c82 */ /* 0x000fc60008000000 */
[----:B------:R-:W-:-:S03]  /*1bc0*/  R2UR UR35, R3 ;  /* 0x00000000032372ca */ /* 0x000fc600000e0000 */
[----:B------:R1:W2:Y:S01]  /*1bd0*/  SYNCS.PHASECHK.TRANS64.TRYWAIT P0, [UR8+0xd0], R2 ;  /* 0x0000d002ff0075a7 */ /* 0x0002a20008001108 */
[----:B------:R-:W-:-:S09]  /*1be0*/  R2UR UR8, R20 ;  /* 0x00000000140872ca */ /* 0x000fd200000e0000 */
[----:B------:R-:W-:-:S04]  /*1bf0*/  ULOP3.LUT UR35, UR9, 0xffffff80, UR35, 0xf8, !UPT ;  /* 0xffffff8009237892 */ /* 0x000fc8000f8ef823 */
[----:B------:R-:W-:Y:S01]  /*1c00*/  ULEA UR11, UR8, UR11, 0x7 ;  /* 0x0000000b080b7291 */ /* 0x000fe2000f8e38ff */
[----:B------:R-:W-:Y:S11]  /*1c10*/  BRA.U !UP0, `(.L_x_26) ;  /* 0x0000000108bc7547 */ /* 0x000ff6000b800000 */
[----:B------:R-:W-:Y:S01]  /*1c20*/  UMOV UR16, UR21 ;  /* 0x0000001500107c82 */ /* 0x000fe20008000000 */
[----:B------:R-:W-:Y:S01]  /*1c30*/  UMOV UR17, UR23 ;  /* 0x0000001700117c82 */ /* 0x000fe20008000000 */
[----:B------:R-:W-:-:S05]  /*1c40*/  UMOV UR34, URZ ;  /* 0x000000ff00227c82 */ /* 0x000fca0008000000 */
.L_x_32:
[----:B------:R-:W-:Y:S01]  /*1c50*/  ULEA UR33, UR17, UR6, 0x3 ;  /* 0x0000000611217291 */ /* 0x000fe2000f8e18ff */
[----:B------:R-:W-:Y:S01]  /*1c60*/  @P5 MOV R3, 0x4000 ;  /* 0x0000400000035802 */ /* 0x000fe20000000f00 */
[----:B-12-4-:R-:W-:Y:S10]  /*1c70*/  @P0 BRA `(.L_x_27) ;  /* 0x00000000000c0947 */ /* 0x016ff40003800000 */
[----:B------:R-:W-:-:S04]  /*1c80*/  SHF.L.U32 R5, R15, 0x1f, RZ ;  /* 0x0000001f0f057819 */ /* 0x000fc800000006ff */
[----:B------:R-:W2:Y:S02]  /*1c90*/  SYNCS.PHASECHK.TRANS64.TRYWAIT P0, [UR33+0xd0], R5 ;  /* 0x0000d005ff0075a7 */ /* 0x000ea40008001121 */
[----:B--2---:R-:W-:Y:S05]  /*1ca0*/  @!P0 BRA `(.L_x_28) ;  /* 0x0000006800fc8947 */ /* 0x004fea0003800000 */
.L_x_27:
[----:B------:R2:W-:Y:S01]  /*1cb0*/  @P5 SYNCS.ARRIVE.TRANS64 RZ, [UR33], R3 ;  /* 0x00000003ffff59a7 */ /* 0x0005e20008000021 */
[----:B------:R-:W-:Y:S02]  /*1cc0*/  ULOP3.LUT UR8, UR22, 0x2, URZ, 0xfc, !UPT ;  /* 0x0000000216087892 */ /* 0x000fe4000f8efcff */
[----:B------:R-:W-:Y:S02]  /*1cd0*/  UIADD3 UR16, UPT, UPT, UR16, 0x1, URZ ;  /* 0x0000000110107890 */ /* 0x000fe4000fffe0ff */
[----:B------:R-:W-:Y:S02]  /*1ce0*/  UISETP.NE.AND UP0, UPT, UR8, 0x2, UPT ;  /* 0x000000020800788c */ /* 0x000fe4000bf05270 */
[----:B------:R-:W-:-:S07]  /*1cf0*/  UISETP.NE.AND UP2, UPT, UR16, 0x1, UPT ;  /* 0x000000011000788c */ /* 0x000fce000bf45270 */
[----:B------:R-:W-:Y:S05]  /*1d00*/  BRA.U UP0, `(.L_x_29) ;  /* 0x0000000100047547 */ /* 0x000fea000b800000 */
[----:B------:R-:W-:Y:S05]  /*1d10*/  BPT.TRAP 0x1 ;  /* 0x000000040000795c */ /* 0x000fea0000300000 */
.L_x_29:
[----:B------:R-:W-:Y:S04]  /*1d20*/  BSSY.RECONVERGENT B0, `(.L_x_30) ;  /* 0x0000003000007945 */ /* 0x000fe80003800200 */
[----:B------:R-:W-:Y:S05]  /*1d30*/  @!P4 BRA `(.L_x_31) ;  /* 0x000000000004c947 */ /* 0x000fea0003800000 */
[----:B------:R-:W-:Y:S05]  /*1d40*/  BPT.TRAP 0x1 ;  /* 0x000000040000795c */ /* 0x000fea0000300000 */
.L_x_31:
[----:B------:R-:W-:Y:S05]  /*1d50*/  BSYNC.RECONVERGENT B0 ;  /* 0x0000000000007941 */ /* 0x000fea0003800200 */
.L_x_30:
[----:B------:R-:W-:Y:S02]  /*1d60*/  UIADD3 UR23, UPT, UPT, UR17, 0x1, URZ ;  /* 0x0000000111177890 */ /* 0x000fe4000fffe0ff */
[----:B------:R-:W-:Y:S02]  /*1d70*/  UIADD3 UR28, UP1, UPT, UR14, 0x80, URZ ;  /* 0x000000800e1c7890 */ /* 0x000fe4000ff3e0ff */
[----:B------:R-:W-:Y:S02]  /*1d80*/  UISETP.NE.AND UP0, UPT, UR23, 0x1a, UPT ;  /* 0x0000001a1700788c */ /* 0x000fe4000bf05270 */
[----:B------:R-:W-:Y:S02]  /*1d90*/  ULOP3.LUT UR33, UR33, 0xfefffff8, URZ, 0xc0, !UPT ;  /* 0xfefffff821217892 */ /* 0x000fe4000f8ec0ff */
[----:B------:R-:W-:Y:S02]  /*1da0*/  USEL UR9, URZ, 0x1, UP0 ;  /* 0x00000001ff097887 */ /* 0x000fe40008000000 */
[----:B------:R-:W-:-:S02]  /*1db0*/  USEL UR23, UR23, URZ, UP0 ;  /* 0x000000ff17177287 */ /* 0x000fc40008000000 */
[----:B------:R-:W-:Y:S02]  /*1dc0*/  UIADD3 UR26, UP0, UPT, UR14, 0x180, URZ ;  /* 0x000001800e1a7890 */ /* 0x000fe4000ff1e0ff */
[----:B------:R-:W-:Y:S01]  /*1dd0*/  ULEA UR8, UR23, UR6, 0x3 ;  /* 0x0000000617087291 */ /* 0x000fe2000f8e18ff */
[----:B------:R-:W-:Y:S01]  /*1de0*/  LOP3.LUT R15, R15, UR9, RZ, 0x3c, !PT ;  /* 0x000000090f0f7c12 */ /* 0x000fe2000f8e3cff */
[----:B------:R-:W-:Y:S02]  /*1df0*/  UIADD3.X UR29, UPT, UPT, URZ, UR15, URZ, UP1, !UPT ;  /* 0x0000000fff1d7290 */ /* 0x000fe40008ffe4ff */
[----:B------:R-:W-:Y:S01]  /*1e00*/  UIADD3.X UR27, UPT, UPT, URZ, UR15, URZ, UP0, !UPT ;  /* 0x0000000fff1b7290 */ /* 0x000fe200087fe4ff */
[----:B-1----:R-:W-:Y:S01]  /*1e10*/  SHF.L.U32 R2, R15, 0x1f, RZ ;  /* 0x0000001f0f027819 */ /* 0x002fe200000006ff */
[----:B------:R-:W-:Y:S01]  /*1e20*/  UMOV UR18, 0x0 ;  /* 0x0000000000127882 */ /* 0x000fe20000000000 */
[----:B------:R-:W-:Y:S01]  /*1e30*/  UMOV UR19, 0x10000000 ;  /* 0x1000000000137882 */ /* 0x000fe20000000000 */
[----:B------:R-:W-:Y:S01]  /*1e40*/  UMOV UR10, UR34 ;  /* 0x00000022000a7c82 */ /* 0x000fe20008000000 */
[----:B------:R4:W1:Y:S01]  /*1e50*/  SYNCS.PHASECHK.TRANS64.TRYWAIT P0, [UR8+0xd0], R2 ;  /* 0x0000d002ff0075a7 */ /* 0x0008620008001108 */
[----:B------:R-:W-:Y:S01]  /*1e60*/  ULEA UR8, UR17, UR6, 0xc ;  /* 0x0000000611087291 */ /* 0x000fe2000f8e60ff */
[----:B------:R-:W-:Y:S01]  /*1e70*/  UMOV UR12, UR36 ;  /* 0x00000024000c7c82 */ /* 0x000fe20008000000 */
[----:B------:R-:W-:-:S02]  /*1e80*/  UMOV UR9, UR33 ;  /* 0x0000002100097c82 */ /* 0x000fc40008000000 */
[----:B------:R-:W-:Y:S02]  /*1e90*/  UIADD3 UR32, UPT, UPT, UR8, 0x4400, URZ ;  /* 0x0000440008207890 */ /* 0x000fe4000fffe0ff */
[----:B------:R-:W-:Y:S01]  /*1ea0*/  UIADD3 UR8, UPT, UPT, UR8, 0x1e400, URZ ;  /* 0x0001e40008087890 */ /* 0x000fe2000fffe0ff */
[----:B------:R-:W-:Y:S01]  /*1eb0*/  UMOV UR25, UR13 ;  /* 0x0000000d00197c82 */ /* 0x000fe20008000000 */
[----:B------:R-:W-:-:S05]  /*1ec0*/  UMOV UR17, UR23 ;  /* 0x0000001700117c82 */ /* 0x000fca0008000000 */
[----:B------:R2:W-:Y:S02]  /*1ed0*/  UTMALDG.3D.2CTA [UR32], [UR28], desc[UR18] ;  /* 0x000012201c0075b4 */ /* 0x0005e40008211000 */
[----:B------:R4:W-:Y:S01]  /*1ee0*/  UTMALDG.3D.2CTA [UR8], [UR26], desc[UR18] ;  /* 0x000012081a0075b4 */ /* 0x0009e20008211000 */
[----:B--2---:R-:W-:Y:S01]  /*1ef0*/  UIADD3 UR34, UPT, UPT, UR34, 0x40, URZ ;  /* 0x0000004022227890 */ /* 0x004fe2000fffe0ff */
[----:B------:R-:W-:Y:S11]  /*1f00*/  BRA.U UP2, `(.L_x_32) ;  /* 0xfffffffd02507547 */ /* 0x000ff6000b83ffff */
.L_x_26:
[----:B----4-:R-:W-:Y:S01]  /*1f10*/  ULEA UR8, UR23, UR6, 0x3 ;  /* 0x0000000617087291 */ /* 0x010fe2000f8e18ff */
[----:B-1----:R-:W-:Y:S01]  /*1f20*/  SHF.L.U32 R2, R15, 0x1f, RZ ;  /* 0x0000001f0f027819 */ /* 0x002fe200000006ff */
[----:B------:R-:W-:Y:S01]  /*1f30*/  @!P1 SYNCS.ARRIVE.TRANS64.A1T0 RZ, [UR6+0x1c8], RZ ;  /* 0x0001c8ffffff99a7 */ /* 0x000fe20008100006 */
[----:B------:R-:W-:-:S06]  /*1f40*/  UISETP.GT.AND UP0, UPT, UR7, UR5, UPT ;  /* 0x000000050700728c */ /* 0x000fcc000bf04270 */
[----:B--2---:R1:W2:Y:S03]  /*1f50*/  SYNCS.PHASECHK.TRANS64.TRYWAIT P0, [UR8+0xd0], R2 ;  /* 0x0000d002ff0075a7 */ /* 0x0042a60008001108 */
[----:B------:R-:W-:Y:S05]  /*1f60*/  BRA.U !UP0, `(.L_x_33) ;  /* 0x0000000108bc7547 */ /* 0x000fea000b800000 */
[----:B------:R-:W-:Y:S01]  /*1f70*/  UIADD3 UR26, UPT, UPT, UR24, UR25, URZ ;  /* 0x00000019181a7290 */ /* 0x000fe2000fffe0ff */
[----:B------:R-:W-:-:S11]  /*1f80*/  UMOV UR27, UR23 ;  /* 0x00000017001b7c82 */ /* 0x000fd60008000000 */
.L_x_39:
[----:B------:R-:W-:Y:S01]  /*1f90*/  ULEA UR17, UR27, UR6, 0x3 ;  /* 0x000000061b117291 */ /* 0x000fe2000f8e18ff */
[----:B--2---:R-:W-:Y:S01]  /*1fa0*/  @P5 MOV R3, 0x4000 ;  /* 0x0000400000035802 */ /* 0x004fe20000000f00 */
[----:B-12---:R-:W-:Y:S10]  /*1fb0*/  @P0 BRA `(.L_x_34) ;  /* 0x00000000000c0947 */ /* 0x006ff40003800000 */
[----:B------:R-:W-:-:S04]  /*1fc0*/  SHF.L.U32 R5, R15, 0x1f, RZ ;  /* 0x0000001f0f057819 */ /* 0x000fc800000006ff */
[----:B------:R-:W2:Y:S02]  /*1fd0*/  SYNCS.PHASECHK.TRANS64.TRYWAIT P0, [UR17+0xd0], R5 ;  /* 0x0000d005ff0075a7 */ /* 0x000ea40008001111 */
[----:B--2---:R-:W-:Y:S05]  /*1fe0*/  @!P0 BRA `(.L_x_35) ;  /* 0x0000006800448947 */ /* 0x004fea0003800000 */
.L_x_34:
[----:B------:R2:W-:Y:S01]  /*1ff0*/  @P5 SYNCS.ARRIVE.TRANS64 RZ, [UR17], R3 ;  /* 0x00000003ffff59a7 */ /* 0x0005e20008000011 */
[----:B------:R-:W-:-:S04]  /*2000*/  ULOP3.LUT UR8, UR22, 0x2, URZ, 0xfc, !UPT ;  /* 0x0000000216087892 */ /* 0x000fc8000f8efcff */
[----:B------:R-:W-:-:S09]  /*2010*/  UISETP.NE.AND UP0, UPT, UR8, 0x2, UPT ;  /* 0x000000020800788c */ /* 0x000fd2000bf05270 */
[----:B------:R-:W-:Y:S05]  /*2020*/  BRA.U UP0, `(.L_x_36) ;  /* 0x0000000100047547 */ /* 0x000fea000b800000 */
[----:B------:R-:W-:Y:S05]  /*2030*/  BPT.TRAP 0x1 ;  /* 0x000000040000795c */ /* 0x000fea0000300000 */
.L_x_36:
[----:B------:R-:W-:Y:S04]  /*2040*/  BSSY.RECONVERGENT B0, `(.L_x_37) ;  /* 0x0000003000007945 */ /* 0x000fe80003800200 */
[----:B------:R-:W-:Y:S05]  /*2050*/  @!P4 BRA `(.L_x_38) ;  /* 0x000000000004c947 */ /* 0x000fea0003800000 */
[----:B------:R-:W-:Y:S05]  /*2060*/  BPT.TRAP 0x1 ;  /* 0x000000040000795c */ /* 0x000fea0000300000 */
.L_x_38:
[----:B------:R-:W-:Y:S05]  /*2070*/  BSYNC.RECONVERGENT B0 ;  /* 0x0000000000007941 */ /* 0x000fea0003800200 */
.L_x_37:
[----:B------:R-:W-:Y:S02]  /*2080*/  UIADD3 UR23, UPT, UPT, UR27, 0x1, URZ ;  /* 0x000000011b177890 */ /* 0x000fe4000fffe0ff */
[----:B------:R-:W-:Y:S02]  /*2090*/  UIADD3 UR32, UP1, UPT, UR14, 0x80, URZ ;  /* 0x000000800e207890 */ /* 0x000fe4000ff3e0ff */
[----:B------:R-:W-:Y:S02]  /*20a0*/  UISETP.NE.AND UP0, UPT, UR23, 0x1a, UPT ;  /* 0x0000001a1700788c */ /* 0x000fe4000bf05270 */
[----:B------:R-:W-:Y:S02]  /*20b0*/  USHF.L.U32 UR18, UR25, 0x6, URZ ;  /* 0x0000000619127899 */ /* 0x000fe400080006ff */
[----:B------:R-:W-:Y:S02]  /*20c0*/  USEL UR9, URZ, 0x1, UP0 ;  /* 0x00000001ff097887 */ /* 0x000fe40008000000 */
[----:B------:R-:W-:-:S02]  /*20d0*/  USEL UR23, UR23, URZ, UP0 ;  /* 0x000000ff17177287 */ /* 0x000fc40008000000 */
[----:B------:R-:W-:Y:S02]  /*20e0*/  UIADD3 UR30, UP0, UPT, UR14, 0x180, URZ ;  /* 0x000001800e1e7890 */ /* 0x000fe4000ff1e0ff */
[----:B------:R-:W-:Y:S01]  /*20f0*/  ULEA UR8, UR23, UR6, 0x3 ;  /* 0x0000000617087291 */ /* 0x000fe2000f8e18ff */
[----:B------:R-:W-:Y:S01]  /*2100*/  LOP3.LUT R15, R15, UR9, RZ, 0x3c, !PT ;  /* 0x000000090f0f7c12 */ /* 0x000fe2000f8e3cff */
[----:B------:R-:W-:Y:S02]  /*2110*/  ULOP3.LUT UR17, UR17, 0xfefffff8, URZ, 0xc0, !UPT ;  /* 0xfefffff811117892 */ /* 0x000fe4000f8ec0ff */
[----:B------:R-:W-:Y:S01]  /*2120*/  UIADD3.X UR33, UPT, UPT, URZ, UR15, URZ, UP1, !UPT ;  /* 0x0000000fff217290 */ /* 0x000fe20008ffe4ff */
[----:B-1----:R-:W-:Y:S01]  /*2130*/  SHF.L.U32 R2, R15, 0x1f, RZ ;  /* 0x0000001f0f027819 */ /* 0x002fe200000006ff */
[----:B------:R-:W-:Y:S01]  /*2140*/  UIADD3.X UR31, UPT, UPT, URZ, UR15, URZ, UP0, !UPT ;  /* 0x0000000fff1f7290 */ /* 0x000fe200087fe4ff */
[----:B------:R-:W-:Y:S02]  /*2150*/  UMOV UR28, 0x0 ;  /* 0x00000000001c7882 */ /* 0x000fe40000000000 */
[----:B------:R4:W1:Y:S01]  /*2160*/  SYNCS.PHASECHK.TRANS64.TRYWAIT P0, [UR8+0xd0], R2 ;  /* 0x0000d002ff0075a7 */ /* 0x0008620008001108 */
[----:B------:R-:W-:Y:S01]  /*2170*/  ULEA UR8, UR27, UR6, 0xc ;  /* 0x000000061b087291 */ /* 0x000fe2000f8e60ff */
[----:B------:R-:W-:Y:S01]  /*2180*/  UMOV UR29, 0x10000000 ;  /* 0x10000000001d7882 */ /* 0x000fe20000000000 */
[----:B------:R-:W-:-:S02]  /*2190*/  UMOV UR19, UR35 ;  /* 0x0000002300137c82 */ /* 0x000fc40008000000 */
[----:B------:R-:W-:Y:S02]  /*21a0*/  UIADD3 UR16, UPT, UPT, UR8, 0x4400, URZ ;  /* 0x0000440008107890 */ /* 0x000fe4000fffe0ff */
[----:B------:R-:W-:Y:S01]  /*21b0*/  UIADD3 UR8, UPT, UPT, UR8, 0x1e400, URZ ;  /* 0x0001e40008087890 */ /* 0x000fe2000fffe0ff */
[----:B------:R-:W-:Y:S01]  /*21c0*/  UMOV UR20, UR36 ;  /* 0x0000002400147c82 */ /* 0x000fe20008000000 */
[----:B------:R-:W-:Y:S01]  /*21d0*/  UMOV UR12, UR36 ;  /* 0x00000024000c7c82 */ /* 0x000fe20008000000 */
[----:B------:R-:W-:Y:S01]  /*21e0*/  UMOV UR9, UR17 ;  /* 0x0000001100097c82 */ /* 0x000fe20008000000 */
[----:B------:R-:W-:Y:S01]  /*21f0*/  UMOV UR10, UR18 ;  /* 0x00000012000a7c82 */ /* 0x000fe20008000000 */
[----:B------:R-:W-:Y:S02]  /*2200*/  UIADD3 UR25, UPT, UPT, UR25, 0x1, URZ ;  /* 0x0000000119197890 */ /* 0x000fe4000fffe0ff */
[----:B------:R4:W-:Y:S01]  /*2210*/  UTMALDG.3D.2CTA [UR16], [UR32], desc[UR28] ;  /* 0x00001c10200075b4 */ /* 0x0009e20008211000 */
[----:B------:R-:W-:Y:S01]  /*2220*/  UMOV UR27, UR23 ;  /* 0x00000017001b7c82 */ /* 0x000fe20008000000 */
[----:B------:R-:W-:Y:S01]  /*2230*/  UISETP.NE.AND UP0, UPT, UR25, UR26, UPT ;  /* 0x0000001a1900728c */ /* 0x000fe2000bf05270 */
[----:B------:R4:W-:Y:S08]  /*2240*/  UTMALDG.3D.2CTA [UR8], [UR30], desc[UR28] ;  /* 0x00001c081e0075b4 */ /* 0x0009f00008211000 */
[----:B----4-:R-:W-:Y:S05]  /*2250*/  BRA.U UP0, `(.L_x_39) ;  /* 0xfffffffd004c7547 */ /* 0x010fea000b83ffff */
.L_x_33:
[----:B-1----:R-:W-:Y:S01]  /*2260*/  LEA R2, R14, UR6, 0x3 ;  /* 0x000000060e027c11 */ /* 0x002fe2000f8e18ff */
[----:B------:R-:W-:Y:S01]  /*2270*/  NOP ;  /* 0x0000000000007918 */ /* 0x000fe20000000000 */
[----:B--2---:R-:W-:Y:S02]  /*2280*/  SHF.L.U32 R3, R12, 0x1f, RZ ;  /* 0x0000001f0c037819 */ /* 0x004fe400000006ff */
[----:B------:R-:W-:Y:S02]  /*2290*/  LEA R4, R14, UR6, 0x4 ;  /* 0x000000060e047c11 */ /* 0x000fe4000f8e20ff */
[----:B------:R-:W1:Y:S02]  /*22a0*/  SYNCS.PHASECHK.TRANS64.TRYWAIT P0, [R2+URZ+0x1d0], R3 ;  /* 0x0001d003020075a7 */ /* 0x000e6400080011ff */
[----:B-1----:R-:W-:Y:S05]  /*22b0*/  @!P0 BRA `(.L_x_40) ;  /* 0x0000006400a88947 */ /* 0x002fea0003800000 */
.L_x_149:
[----:B------:R-:W2:Y:S01]  /*22c0*/  LDS.128 R4, [R4+0x260] ;  /* 0x0002600004047984 */ /* 0x000ea20000000c00 */
[----:B------:R-:W-:Y:S01]  /*22d0*/  ISETP.GE.AND P0, PT, R40, 0x1, PT ;  /* 0x000000012800780c */ /* 0x000fe20003f06270 */
[----:B-1----:R-:W-:Y:S01]  /*22e0*/  VIADD R2, R2, 0x1e0 ;  /* 0x000001e002027836 */ /* 0x002fe20000000000 */
[----:B------:R-:W-:Y:S01]  /*22f0*/  @!PT LDS RZ, [RZ] ;  /* 0x00000000fffff984 */ /* 0x000fe20000000800 */
[----:B------:R-:W-:Y:S01]  /*2300*/  @!PT LDS RZ, [RZ] ;  /* 0x00000000fffff984 */ /* 0x000fe20000000800 */
[----:B------:R-:W-:Y:S01]  /*2310*/  @!PT LDS RZ, [RZ] ;  /* 0x00000000fffff984 */ /* 0x000fe20000000800 */
[----:B------:R-:W-:Y:S01]  /*2320*/  @!PT LDS RZ, [RZ] ;  /* 0x00000000fffff984 */ /* 0x000fe20000000800 */
[----:B------:R1:W-:Y:S06]  /*2330*/  MEMBAR.ALL.CTA ;  /* 0x0000000000007992 */ /* 0x0003ec0000008000 */
[----:B-1----:R-:W1:Y:S01]  /*2340*/  FENCE.VIEW.ASYNC.S ;  /* 0x00000000000073c6 */ /* 0x002e620000000000 */
[----:B------:R-:W-:-:S04]  /*2350*/  PRMT R2, RZ, 0x654, R2 ;  /* 0x00000654ff027816 */ /* 0x000fc80000000002 */
[----:B-1----:R1:W-:Y:S01]  /*2360*/  SYNCS.ARRIVE.TRANS64.RED.A1T0 RZ, [R2+URZ], RZ ;  /* 0x000000ff02ff79a7 */ /* 0x0023e200081004ff */
[----:B--2---:R-:W-:-:S13]  /*2370*/  LOP3.LUT P2, RZ, R6, 0x1, RZ, 0xc0, !PT ;  /* 0x0000000106ff7812 */ /* 0x004fda000784c0ff */
[----:B------:R-:W-:Y:S01]  /*2380*/  @P2 SHF.R.U32.HI R3, RZ, 0x10, R5 ;  /* 0x00000010ff032819 */ /* 0x000fe20000011605 */
[----:B------:R-:W-:Y:S01]  /*2390*/  VOTEU.ANY UP0, P2 ;  /* 0x0000000000ff7886 */ /* 0x000fe20001000100 */
[----:B------:R-:W-:Y:S02]  /*23a0*/  @P2 MOV R13, R4 ;  /* 0x00000004000d2202 */ /* 0x000fe40000000f00 */
[----:B------:R-:W-:Y:S02]  /*23b0*/  @P2 R2UR.BROADCAST UR8, R3 ;  /* 0x00000000030822ca */ /* 0x000fe400008e0000 */
[----:B------:R-:W-:-:S11]  /*23c0*/  @P2 LOP3.LUT R11, R5, 0xffff, RZ, 0xc0, !PT ;  /* 0x0000ffff050b2812 */ /* 0x000fd600078ec0ff */
[----:B------:R-:W-:Y:S01]  /*23d0*/  @UP0 UMOV UR36, UR8 ;  /* 0x0000000800240c82 */ /* 0x000fe20008000000 */
[----:B-1----:R-:W-:Y:S05]  /*23e0*/  @!P0 BRA `(.L_x_41) ;  /* 0x0000000000b88947 */ /* 0x002fea0003800000 */
[----:B------:R-:W3:Y:S01]  /*23f0*/  LDC.64 R4, c[0x0][0xb18] ;  /* 0x0002c600ff047b82 */ /* 0x000ee20000000a00 */
[----:B------:R-:W-:-:S07]  /*2400*/  ISETP.NE.AND P3, PT, R40, 0x1, PT ;  /* 0x000000012800780c */ /* 0x000fce0003f65270 */
[----:B------:R-:W1:Y:S08]  /*2410*/  LDC.64 R6, c[0x0][0xb10] ;  /* 0x0002c400ff067b82 */ /* 0x000e700000000a00 */
[----:B------:R-:W2:Y:S08]  /*2420*/  LDC R17, c[0x0][0xb20] ;  /* 0x0002c800ff117b82 */ /* 0x000eb00000000800 */
[----:B------:R-:W4:Y:S01]  /*2430*/  LDC R18, c[0x0][0xb0c] ;  /* 0x0002c300ff127b82 */ /* 0x000f220000000800 */
[----:B---3--:R-:W-:Y:S01]  /*2440*/  IMAD.HI.U32 R22, R0, R5, RZ ;  /* 0x0000000500167227 */ /* 0x008fe200078e00ff */
[----:B------:R-:W-:-:S06]  /*2450*/  ISETP.NE.AND P0, PT, R4, 0x1, PT ;  /* 0x000000010400780c */ /* 0x000fcc0003f05270 */
[----:B------:R-:W3:Y:S01]  /*2460*/  LDC.64 R2, c[0x0][0xb28] ;  /* 0x0002ca00ff027b82 */ /* 0x000ee20000000a00 */
[----:B-1----:R-:W-:-:S04]  /*2470*/  IMAD.HI.U32 R20, R9, R6, RZ ;  /* 0x0000000609147227 */ /* 0x002fc800078e00ff */
[----:B------:R-:W-:Y:S01]  /*2480*/  IMAD.HI.U32 R24, R13, R6, RZ ;  /* 0x000000060d187227 */ /* 0x000fe200078e00ff */
[----:B------:R-:W-:Y:S02]  /*2490*/  SHF.R.U32.HI R20, RZ, R7, R20 ;  /* 0x00000007ff147219 */ /* 0x000fe40000011614 */
[----:B--2---:R-:W-:Y:S01]  /*24a0*/  SHF.R.U32.HI R19, RZ, R17, R22 ;  /* 0x00000011ff137219 */ /* 0x004fe20000011616 */
[----:B------:R-:W-:Y:S01]  /*24b0*/  IMAD.HI.U32 R22, R11, R5, RZ ;  /* 0x000000050b167227 */ /* 0x000fe200078e00ff */
[----:B------:R-:W-:Y:S02]  /*24c0*/  SHF.R.U32.HI R24, RZ, R7, R24 ;  /* 0x00000007ff187219 */ /* 0x000fe40000011618 */
[----:B------:R-:W-:Y:S02]  /*24d0*/  SEL R19, R0, R19, !P0 ;  /* 0x0000001300137207 */ /* 0x000fe40004000000 */
[----:B------:R-:W-:Y:S02]  /*24e0*/  SHF.R.U32.HI R22, RZ, R17, R22 ;  /* 0x00000011ff167219 */ /* 0x000fe40000011616 */
[----:B----4-:R-:W-:-:S02]  /*24f0*/  ISETP.NE.AND P1, PT, R18, 0x1, PT ;  /* 0x000000011200780c */ /* 0x010fc40003f25270 */
[----:B------:R-:W-:Y:S02]  /*2500*/  SEL R5, R11, R22, !P0 ;  /* 0x000000160b057207 */ /* 0x000fe40004000000 */
[----:B------:R-:W-:Y:S02]  /*2510*/  SEL R21, R9, R20, !P1 ;  /* 0x0000001409157207 */ /* 0x000fe40004800000 */
[----:B------:R-:W-:Y:S01]  /*2520*/  SEL R7, R13, R24, !P1 ;  /* 0x000000180d077207 */ /* 0x000fe20004800000 */
[----:B---3--:R-:W-:Y:S01]  /*2530*/  IMAD.HI.U32 R20, R19, R2, RZ ;  /* 0x0000000213147227 */ /* 0x008fe200078e00ff */
[----:B------:R-:W-:-:S03]  /*2540*/  IADD3 R17, PT, PT, -R5, RZ, RZ ;  /* 0x000000ff05117210 */ /* 0x000fc60007ffe1ff */
        /* <DEDUP_REMOVED lines=11> */
[----:B------:R-:W-:-:S04]  /*2600*/  @!P0 IMAD.HI.U32 R20, R7, R2, RZ ;  /* 0x0000000207148227 */ /* 0x000fc800078e00ff */
[----:B------:R-:W-:Y:S01]  /*2610*/  IMAD.MOV R2, RZ, RZ, -R6 ;  /* 0x000000ffff027224 */ /* 0x000fe200078e0a06 */
[----:B------:R-:W-:-:S03]  /*2620*/  @!P0 SHF.R.U32.HI R20, RZ, R3, R20 ;  /* 0x00000003ff148219 */ /* 0x000fc60000011614 */
[----:B------:R-:W-:Y:S01]  /*2630*/  IMAD R2, R40, R2, R5 ;  /* 0x0000000228027224 */ /* 0x000fe200078e0205 */
        /* <DEDUP_REMOVED lines=9> */
.L_x_41:
[----:B------:R-:W1:Y:S02]  /*26d0*/  LDCU UR8, c[0x0][0xb30] ;  /* 0x00016600ff0877ac */ /* 0x000e640008000800 */
[----:B-1----:R-:W-:-:S09]  /*26e0*/  UISETP.NE.AND UP0, UPT, UR8, 0x1, UPT ;  /* 0x000000010800788c */ /* 0x002fd2000bf05270 */
[----:B------:R-:W-:Y:S05]  /*26f0*/  BRA.U UP0, `(.L_x_42) ;  /* 0x0000000100407547 */ /* 0x000fea000b800000 */
[----:B------:R-:W1:Y:S08]  /*2700*/  LDC.64 R4, c[0x0][0xb10] ;  /* 0x0002c400ff047b82 */ /* 0x000e700000000a00 */
[----:B------:R-:W2:Y:S08]  /*2710*/  LDC.64 R2, c[0x0][0xb18] ;  /* 0x0002c600ff027b82 */ /* 0x000eb00000000a00 */
[----:B------:R-:W4:Y:S08]  /*2720*/  LDC R6, c[0x0][0xb20] ;  /* 0x0002c800ff067b82 */ /* 0x000f300000000800 */
[----:B------:R-:W3:Y:S01]  /*2730*/  LDC R18, c[0x0][0xb0c] ;  /* 0x0002c300ff127b82 */ /* 0x000ee20000000800 */
[----:B-1----:R-:W-:-:S05]  /*2740*/  IMAD.HI.U32 R4, R13, R4, RZ ;  /* 0x000000040d047227 */ /* 0x002fca00078e00ff */
[----:B------:R-:W-:Y:S01]  /*2750*/  SHF.R.U32.HI R4, RZ, R5, R4 ;  /* 0x00000005ff047219 */ /* 0x000fe20000011604 */
[----:B--2---:R-:W-:Y:S01]  /*2760*/  IMAD.HI.U32 R3, R11, R3, RZ ;  /* 0x000000030b037227 */ /* 0x004fe200078e00ff */
[----:B------:R-:W-:-:S04]  /*2770*/  ISETP.NE.AND P0, PT, R2, 0x1, PT ;  /* 0x000000010200780c */ /* 0x000fc80003f05270 */
[----:B----4-:R-:W-:-:S04]  /*2780*/  SHF.R.U32.HI R6, RZ, R6, R3 ;  /* 0x00000006ff067219 */ /* 0x010fc80000011603 */
[----:B------:R-:W-:Y:S02]  /*2790*/  SEL R3, R11, R6, !P0 ;  /* 0x000000060b037207 */ /* 0x000fe40004000000 */
[----:B---3--:R-:W-:-:S04]  /*27a0*/  ISETP.NE.AND P1, PT, R18, 0x1, PT ;  /* 0x000000011200780c */ /* 0x008fc80003f25270 */
[----:B------:R-:W-:-:S05]  /*27b0*/  SEL R4, R13, R4, !P1 ;  /* 0x000000040d047207 */ /* 0x000fca0004800000 */
[----:B------:R-:W-:Y:S02]  /*27c0*/  IMAD.IADD R5, R3, 0x1, -R4 ;  /* 0x0000000103057824 */ /* 0x000fe400078e0a04 */
[----:B------:R-:W-:Y:S02]  /*27d0*/  IMAD.IADD R3, R4, 0x1, -R3 ;  /* 0x0000000104037824 */ /* 0x000fe400078e0a03 */
[----:B------:R-:W-:Y:S02]  /*27e0*/  IMAD R13, R5, R18, R13 ;  /* 0x00000012050d7224 */ /* 0x000fe400078e020d */
[----:B------:R-:W-:-:S07]  /*27f0*/  IMAD R11, R3, R2, R11 ;  /* 0x00000002030b7224 */ /* 0x000fce00078e020b */
.L_x_42:
[----:B------:R-:W-:Y:S01]  /*2800*/  VIADD R14, R14, 0x1 ;  /* 0x000000010e0e7836 */ /* 0x000fe20000000000 */
[----:B------:R-:W-:Y:S01]  /*2810*/  PLOP3.LUT P1, PT, PT, PT, PT, 0x80, 0x8 ;  /* 0x000000000008781c */ /* 0x000fe20003f2f070 */
[----:B------:R-:W-:Y:S02]  /*2820*/  IMAD.IADD R21, R13, 0x1, R96 ;  /* 0x000000010d157824 */ /* 0x000fe400078e0260 */
[----:B------:R-:W-:Y:S01]  /*2830*/  IMAD.IADD R20, R11, 0x1, R94 ;  /* 0x000000010b147824 */ /* 0x000fe200078e025e */
[----:B------:R-:W-:-:S04]  /*2840*/  ISETP.NE.AND P0, PT, R14, 0x2, PT ;  /* 0x000000020e00780c */ /* 0x000fc80003f05270 */
[----:B------:R-:W-:Y:S02]  /*2850*/  SEL R3, RZ, 0x1, P0 ;  /* 0x00000001ff037807 */ /* 0x000fe40000000000 */
[----:B------:R-:W-:Y:S02]  /*2860*/  SEL R14, R14, RZ, P0 ;  /* 0x000000ff0e0e7207 */ /* 0x000fe40000000000 */
[----:B------:R-:W-:Y:S01]  /*2870*/  LOP3.LUT R12, R12, R3, RZ, 0x3c, !PT ;  /* 0x000000030c0c7212 */ /* 0x000fe200078e3cff */
[----:B------:R-:W-:Y:S06]  /*2880*/  @P2 BRA `(.L_x_43) ;  /* 0xfffffff000642947 */ /* 0x000fec000383ffff */
[----:B------:R-:W-:Y:S01]  /*2890*/  UIADD3 UR6, UPT, UPT, UR6, 0xd0, URZ ;  /* 0x000000d006067890 */ /* 0x000fe2000fffe0ff */
[----:B------:R-:W-:-:S03]  /*28a0*/  SHF.L.U32 R3, R15, 0x1f, RZ ;  /* 0x0000001f0f037819 */ /* 0x000fc600000006ff */
[----:B------:R-:W-:-:S09]  /*28b0*/  ULEA UR4, UR23, UR6, 0x3 ;  /* 0x0000000617047291 */ /* 0x000fd2000f8e18ff */
[----:B------:R-:W1:Y:S02]  /*28c0*/  SYNCS.PHASECHK.TRANS64.TRYWAIT P0, [UR4], R3 ;  /* 0x00000003ff0075a7 */ /* 0x000e640008001104 */
[----:B-1----:R-:W-:Y:S05]  /*28d0*/  @!P0 BRA `(.L_x_44) ;  /* 0x0000006000348947 */ /* 0x002fea0003800000 */
.L_x_151:
[----:B------:R-:W-:-:S04]  /*28e0*/  UIADD3 UR5, UPT, UPT, UR23, 0x1, URZ ;  /* 0x0000000117057890 */ /* 0x000fc8000fffe0ff */
[----:B------:R-:W-:-:S04]  /*28f0*/  UISETP.NE.AND UP0, UPT, UR5, 0x1a, UPT ;  /* 0x0000001a0500788c */ /* 0x000fc8000bf05270 */
[----:B------:R-:W-:Y:S02]  /*2900*/  USEL UR7, URZ, 0x1, UP0 ;  /* 0x00000001ff077887 */ /* 0x000fe40008000000 */
[----:B------:R-:W-:-:S04]  /*2910*/  USEL UR5, UR5, URZ, UP0 ;  /* 0x000000ff05057287 */ /* 0x000fc80008000000 */
[----:B------:R-:W-:Y:S01]  /*2920*/  ULEA UR4, UR5, UR6, 0x3 ;  /* 0x0000000605047291 */ /* 0x000fe2000f8e18ff */
[----:B------:R-:W-:-:S04]  /*2930*/  LOP3.LUT R2, R15, UR7, RZ, 0x3c, !PT ;  /* 0x000000070f027c12 */ /* 0x000fc8000f8e3cff */
[----:B-1----:R-:W-:-:S04]  /*2940*/  SHF.L.U32 R3, R2, 0x1f, RZ ;  /* 0x0000001f02037819 */ /* 0x002fc800000006ff */
[----:B------:R-:W1:Y:S02]  /*2950*/  SYNCS.PHASECHK.TRANS64.TRYWAIT P0, [UR4], R3 ;  /* 0x00000003ff0075a7 */ /* 0x000e640008001104 */
[----:B-1----:R-:W-:Y:S05]  /*2960*/  @!P0 BRA `(.L_x_45) ;  /* 0x0000006000288947 */ /* 0x002fea0003800000 */
.L_x_153:
        /* <DEDUP_REMOVED lines=9> */
.L_x_155:
        /* <DEDUP_REMOVED lines=9> */
.L_x_157:
        /* <DEDUP_REMOVED lines=9> */
.L_x_159:
        /* <DEDUP_REMOVED lines=9> */
.L_x_161:
        /* <DEDUP_REMOVED lines=9> */
.L_x_163:
        /* <DEDUP_REMOVED lines=9> */
.L_x_165:
        /* <DEDUP_REMOVED lines=9> */
.L_x_167:
        /* <DEDUP_REMOVED lines=9> */
.L_x_169:
        /* <DEDUP_REMOVED lines=9> */
.L_x_171:
        /* <DEDUP_REMOVED lines=9> */
.L_x_173:
        /* <DEDUP_REMOVED lines=9> */
.L_x_175:
        /* <DEDUP_REMOVED lines=9> */
.L_x_177:
        /* <DEDUP_REMOVED lines=9> */
.L_x_179:
        /* <DEDUP_REMOVED lines=9> */
.L_x_181:
        /* <DEDUP_REMOVED lines=9> */
.L_x_183:
        /* <DEDUP_REMOVED lines=9> */
.L_x_185:
        /* <DEDUP_REMOVED lines=9> */
.L_x_187:
        /* <DEDUP_REMOVED lines=9> */
.L_x_189:
        /* <DEDUP_REMOVED lines=9> */
.L_x_191:
        /* <DEDUP_REMOVED lines=9> */
.L_x_193:
        /* <DEDUP_REMOVED lines=9> */
.L_x_195:
        /* <DEDUP_REMOVED lines=9> */
.L_x_197:
        /* <DEDUP_REMOVED lines=9> */
.L_x_199:
[----:B------:R-:W-:-:S04]  /*3660*/  UIADD3 UR5, UPT, UPT, UR5, 0x1, URZ ;  /* 0x0000000105057890 */ /* 0x000fc8000fffe0ff */
[----:B------:R-:W-:-:S04]  /*3670*/  UISETP.NE.AND UP0, UPT, UR5, 0x1a, UPT ;  /* 0x0000001a0500788c */ /* 0x000fc8000bf05270 */
[----:B------:R-:W-:Y:S02]  /*3680*/  USEL UR4, URZ, 0x1, UP0 ;  /* 0x00000001ff047887 */ /* 0x000fe40008000000 */
[----:B------:R-:W-:-:S04]  /*3690*/  USEL UR5, UR5, URZ, UP0 ;  /* 0x000000ff05057287 */ /* 0x000fc80008000000 */
[----:B------:R-:W-:Y:S01]  /*36a0*/  ULEA UR5, UR5, UR6, 0x3 ;  /* 0x0000000605057291 */ /* 0x000fe2000f8e18ff */
[----:B-1----:R-:W-:-:S04]  /*36b0*/  LOP3.LUT R3, R2, UR4, RZ, 0x3c, !PT ;  /* 0x0000000402037c12 */ /* 0x002fc8000f8e3cff */
[----:B------:R-:W-:Y:S01]  /*36c0*/  SHF.L.U32 R3, R3, 0x1f, RZ ;  /* 0x0000001f03037819 */ /* 0x000fe200000006ff */
[----:B---3--:R-:W-:-:S07]  /*36d0*/  IMAD.U32 R0, RZ, RZ, UR5 ;  /* 0x00000005ff007e24 */ /* 0x008fce000f8e00ff */
.L_x_69:
[----:B-1----:R1:W2:Y:S02]  /*36e0*/  SYNCS.PHASECHK.TRANS64.TRYWAIT P0, [R0+URZ], R3 ;  /* 0x00000003000075a7 */ /* 0x0022a400080011ff */
[----:B--2---:R-:W-:Y:S05]  /*36f0*/  @!P0 NANOSLEEP.SYNCS 0x989680 ;  /* 0x009896800000895d */ /* 0x004fea0003900000 */
[----:B------:R-:W2:Y:S02]  /*3700*/  @!P0 SYNCS.PHASECHK.TRANS64 P0, [R0+URZ], R3 ;  /* 0x00000003000085a7 */ /* 0x000ea400080010ff */
[----:B--2---:R-:W-:Y:S05]  /*3710*/  @P0 EXIT ;  /* 0x000000000000094d */ /* 0x004fea0003800000 */
[----:B------:R-:W-:Y:S05]  /*3720*/  BRA `(.L_x_69) ;  /* 0xfffffffc00ec7947 */ /* 0x000fea000383ffff */
.L_x_23:
[----:B------:R-:W-:-:S04]  /*3730*/  UISETP.NE.AND UP1, UPT, UR37, URZ, UPT ;  /* 0x000000ff2500728c */ /* 0x000fc8000bf25270 */
[----:B------:R-:W-:-:S09]  /*3740*/  UISETP.NE.OR UP1, UPT, UR10, 0x1, UP1 ;  /* 0x000000010a00788c */ /* 0x000fd20008f25670 */
[----:B------:R-:W-:Y:S05]  /*3750*/  BRA.U UP1, `(.L_x_70) ;  /* 0x00000005014c7547 */ /* 0x000fea000b800000 */
[----:B------:R-:W-:Y:S01]  /*3760*/  HFMA2 R11, -RZ, RZ, 0, 0 ;  /* 0x00000000ff0b7431 */ /* 0x000fe200000001ff */
[----:B------:R-:W-:Y:S01]  /*3770*/  ISETP.GE.U32.AND P2, PT, R10, 0x2, PT ;  /* 0x000000020a00780c */ /* 0x000fe20003f46070 */
[----:B------:R-:W-:Y:S01]  /*3780*/  IMAD.MOV.U32 R12, RZ, RZ, 0x1 ;  /* 0x00000001ff0c7424 */ /* 0x000fe200078e00ff */
[----:B------:R-:W-:Y:S01]  /*3790*/  CS2R R8, SRZ ;  /* 0x0000000000087805 */ /* 0x000fe2000001ff00 */
[----:B------:R-:W-:Y:S01]  /*37a0*/  IMAD.MOV.U32 R3, RZ, RZ, RZ ;  /* 0x000000ffff037224 */ /* 0x000fe200078e00ff */
[----:B------:R-:W-:Y:S01]  /*37b0*/  UMOV UR4, 0x400 ;  /* 0x0000040000047882 */ /* 0x000fe20000000000 */
[----:B------:R-:W-:Y:S01]  /*37c0*/  UMOV UR6, URZ ;  /* 0x000000ff00067c82 */ /* 0x000fe20008000000 */
[----:B------:R-:W-:-:S12]  /*37d0*/  ULEA UR37, UR37, UR4, 0x18 ;  /* 0x0000000425257291 */ /* 0x000fd8000f8ec0ff */
.L_x_74:
[----:B------:R-:W-:Y:S02]  /*37e0*/  LEA R0, R3, UR37, 0x3 ;  /* 0x0000002503007c11 */ /* 0x000fe4000f8e18ff */
[----:B------:R-:W-:-:S03]  /*37f0*/  SHF.L.U32 R5, R8, 0x1f, RZ ;  /* 0x0000001f08057819 */ /* 0x000fc600000006ff */
[----:B------:R-:W-:Y:S01]  /*3800*/  VIADD R4, R0, 0x240 ;  /* 0x0000024000047836 */ /* 0x000fe20000000000 */
[----:B------:R-:W1:Y:S02]  /*3810*/  SYNCS.PHASECHK.TRANS64.TRYWAIT P0, [R0+URZ+0x230], R5 ;  /* 0x00023005000075a7 */ /* 0x000e6400080011ff */
[----:B-1----:R-:W-:Y:S05]  /*3820*/  @!P0 BRA `(.L_x_71) ;  /* 0x0000005800b88947 */ /* 0x002fea0003800000 */
.L_x_200:
[----:B------:R-:W-:Y:S01]  /*3830*/  ULEA UR5, UR6, UR37, 0x3 ;  /* 0x0000002506057291 */ /* 0x000fe2000f8e18ff */
[----:B------:R-:W-:Y:S01]  /*3840*/  PRMT R4, RZ, 0x654, R4 ;  /* 0x00000654ff047816 */ /* 0x000fe20000000004 */
[----:B-1----:R-:W-:Y:S01]  /*3850*/  @!P2 IMAD.MOV.U32 R5, RZ, RZ, 0x10 ;  /* 0x00000010ff05a424 */ /* 0x002fe200078e00ff */
[----:B------:R-:W-:Y:S01]  /*3860*/  SHF.L.U32 R7, R12, 0x1f, RZ ;  /* 0x0000001f0c077819 */ /* 0x000fe200000006ff */
[----:B------:R-:W-:Y:S01]  /*3870*/  UIADD3 UR4, UPT, UPT, UR5, 0x1d0, URZ ;  /* 0x000001d005047890 */ /* 0x000fe2000fffe0ff */
[----:B------:R1:W-:Y:S05]  /*3880*/  SYNCS.ARRIVE.TRANS64.RED.A1T0 RZ, [R4+URZ], RZ ;  /* 0x000000ff04ff79a7 */ /* 0x0003ea00081004ff */
[----:B------:R-:W-:Y:S01]  /*3890*/  IMAD.U32 R13, RZ, RZ, UR4 ;  /* 0x00000004ff0d7e24 */ /* 0x000fe2000f8e00ff */
[----:B------:R-:W2:Y:S04]  /*38a0*/  SYNCS.PHASECHK.TRANS64.TRYWAIT P0, [UR5+0x1e0], R7 ;  /* 0x0001e007ff0075a7 */ /* 0x000ea80008001105 */
[----:B------:R-:W-:Y:S01]  /*38b0*/  PRMT R13, R10, 0x654, R13 ;  /* 0x000006540a0d7816 */ /* 0x000fe2000000000d */
[----:B-12---:R-:W-:Y:S06]  /*38c0*/  @!P0 BRA `(.L_x_72) ;  /* 0x0000005800a48947 */ /* 0x006fec0003800000 */
.L_x_202:
[----:B------:R-:W-:Y:S01]  /*38d0*/  ULEA UR4, UR6, UR37, 0x4 ;  /* 0x0000002506047291 */ /* 0x000fe2000f8e20ff */
[----:B------:R-:W-:Y:S01]  /*38e0*/  SEL R2, R13, R2, !P2 ;  /* 0x000000020d027207 */ /* 0x000fe20005000000 */
[----:B------:R-:W-:Y:S01]  /*38f0*/  UIADD3 UR5, UPT, UPT, UR5, 0x1d0, URZ ;  /* 0x000001d005057890 */ /* 0x000fe2000fffe0ff */
[----:B-1----:R-:W-:Y:S01]  /*3900*/  LEA R0, R11, UR37, 0x3 ;  /* 0x000000250b007c11 */ /* 0x002fe2000f8e18ff */
[----:B------:R-:W-:Y:S01]  /*3910*/  UIADD3 UR4, UPT, UPT, UR4, 0x260, URZ ;  /* 0x0000026004047890 */ /* 0x000fe2000fffe0ff */
[----:B------:R1:W-:Y:S01]  /*3920*/  @!P2 SYNCS.ARRIVE.TRANS64.RED RZ, [R2+URZ], R5 ;  /* 0x0000000502ffa9a7 */ /* 0x0003e200080004ff */
[----:B------:R-:W-:Y:S01]  /*3930*/  UIADD3 UR6, UPT, UPT, UR6, 0x1, URZ ;  /* 0x0000000106067890 */ /* 0x000fe2000fffe0ff */
[----:B------:R-:W-:-:S03]  /*3940*/  VIADD R3, R3, 0x1 ;  /* 0x0000000103037836 */ /* 0x000fc60000000000 */
[----:B------:R-:W-:Y:S02]  /*3950*/  UISETP.NE.AND UP0, UPT, UR6, 0x2, UPT ;  /* 0x000000020600788c */ /* 0x000fe4000bf05270 */
[----:B------:R-:W-:Y:S01]  /*3960*/  ISETP.NE.AND P0, PT, R3, 0x2, PT ;  /* 0x000000020300780c */ /* 0x000fe20003f05270 */
[----:B------:R-:W-:Y:S06]  /*3970*/  UGETNEXTWORKID.BROADCAST [UR4], [UR5] ;  /* 0x00000000040073ca */ /* 0x000fec0008000100 */
[----:B------:R-:W-:Y:S02]  /*3980*/  USEL UR4, URZ, 0x1, UP0 ;  /* 0x00000001ff047887 */ /* 0x000fe40008000000 */
[----:B------:R-:W-:-:S04]  /*3990*/  USEL UR6, UR6, URZ, UP0 ;  /* 0x000000ff06067287 */ /* 0x000fc80008000000 */
[----:B------:R-:W-:Y:S02]  /*39a0*/  LOP3.LUT R12, R12, UR4, RZ, 0x3c, !PT ;  /* 0x000000040c0c7c12 */ /* 0x000fe4000f8e3cff */
[----:B-1----:R-:W-:-:S04]  /*39b0*/  SHF.L.U32 R5, R9, 0x1f, RZ ;  /* 0x0000001f09057819 */ /* 0x002fc800000006ff */
[----:B------:R-:W1:Y:S02]  /*39c0*/  SYNCS.PHASECHK.TRANS64.TRYWAIT P1, [R0+URZ+0x1d0], R5 ;  /* 0x0001d005000075a7 */ /* 0x000e6400080211ff */
[----:B-1----:R-:W-:Y:S05]  /*39d0*/  @!P1 BRA `(.L_x_73) ;  /* 0x0000005800789947 */ /* 0x002fea0003800000 */
.L_x_203:
[----:B------:R-:W-:Y:S01]  /*39e0*/  LEA R4, R11, UR37, 0x4 ;  /* 0x000000250b047c11 */ /* 0x000fe2000f8e20ff */
[----:B-1----:R-:W-:Y:S01]  /*39f0*/  VIADD R0, R0, 0x1e0 ;  /* 0x000001e000007836 */ /* 0x002fe20000000000 */
[----:B------:R-:W-:Y:S01]  /*3a00*/  SEL R3, R3, RZ, P0 ;  /* 0x000000ff03037207 */ /* 0x000fe20000000000 */
[----:B------:R-:W-:-:S03]  /*3a10*/  VIADD R11, R11, 0x1 ;  /* 0x000000010b0b7836 */ /* 0x000fc60000000000 */
[----:B------:R-:W1:Y:S01]  /*3a20*/  LDS.128 R4, [R4+0x260] ;  /* 0x0002600004047984 */ /* 0x000e620000000c00 */
[----:B------:R-:W-:Y:S02]  /*3a30*/  PRMT R0, RZ, 0x654, R0 ;  /* 0x00000654ff007816 */ /* 0x000fe40000000000 */
[C---:B------:R-:W-:Y:S01]  /*3a40*/  ISETP.NE.AND P1, PT, R11.reuse, 0x2, PT ;  /* 0x000000020b00780c */ /* 0x040fe20003f25270 */
[----:B------:R-:W-:Y:S01]  /*3a50*/  @!PT LDS RZ, [RZ] ;  /* 0x00000000fffff984 */ /* 0x000fe20000000800 */
[----:B------:R-:W-:Y:S01]  /*3a60*/  @!PT LDS RZ, [RZ] ;  /* 0x00000000fffff984 */ /* 0x000fe20000000800 */
[----:B------:R-:W-:Y:S01]  /*3a70*/  @!PT LDS RZ, [RZ] ;  /* 0x00000000fffff984 */ /* 0x000fe20000000800 */
[----:B------:R-:W-:Y:S01]  /*3a80*/  @!PT LDS RZ, [RZ] ;  /* 0x00000000fffff984 */ /* 0x000fe20000000800 */
[----:B------:R2:W-:Y:S06]  /*3a90*/  MEMBAR.ALL.CTA ;  /* 0x0000000000007992 */ /* 0x0005ec0000008000 */
[----:B--2---:R-:W2:Y:S01]  /*3aa0*/  FENCE.VIEW.ASYNC.S ;  /* 0x00000000000073c6 */ /* 0x004ea20000000000 */
[----:B------:R-:W-:Y:S01]  /*3ab0*/  SEL R11, R11, RZ, P1 ;  /* 0x000000ff0b0b7207 */ /* 0x000fe20000800000 */
[----:B--2---:R2:W-:Y:S01]  /*3ac0*/  SYNCS.ARRIVE.TRANS64.RED.A1T0 RZ, [R0+URZ], RZ ;  /* 0x000000ff00ff79a7 */ /* 0x0045e200081004ff */
[----:B-1----:R-:W-:-:S02]  /*3ad0*/  LOP3.LUT P3, RZ, R6, 0x1, RZ, 0xc0, !PT ;  /* 0x0000000106ff7812 */ /* 0x002fc4000786c0ff */
[----:B------:R-:W-:-:S04]  /*3ae0*/  SEL R5, RZ, 0x1, P0 ;  /* 0x00000001ff057807 */ /* 0x000fc80000000000 */
[----:B------:R-:W-:Y:S02]  /*3af0*/  LOP3.LUT R8, R8, R5, RZ, 0x3c, !PT ;  /* 0x0000000508087212 */ /* 0x000fe400078e3cff */
[----:B--2---:R-:W-:-:S04]  /*3b00*/  SEL R0, RZ, 0x1, P1 ;  /* 0x00000001ff007807 */ /* 0x004fc80000800000 */
[----:B------:R-:W-:Y:S01]  /*3b10*/  LOP3.LUT R9, R9, R0, RZ, 0x3c, !PT ;  /* 0x0000000009097212 */ /* 0x000fe200078e3cff */
[----:B------:R-:W-:Y:S06]  /*3b20*/  @P3 BRA `(.L_x_74) ;  /* 0xfffffffc002c3947 */ /* 0x000fec000383ffff */
[----:B------:R-:W-:Y:S01]  /*3b30*/  ULEA UR5, UR6, UR37, 0x3 ;  /* 0x0000002506057291 */ /* 0x000fe2000f8e18ff */
[----:B------:R-:W-:-:S08]  /*3b40*/  SHF.L.U32 R3, R12, 0x1f, RZ ;  /* 0x0000001f0c037819 */ /* 0x000fd000000006ff */
[----:B------:R-:W1:Y:S02]  /*3b50*/  SYNCS.PHASECHK.TRANS64 P0, [UR5+0x1e0], R3 ;  /* 0x0001e003ff0075a7 */ /* 0x000e640008001005 */
[----:B-1----:R-:W-:Y:S05]  /*3b60*/  @P0 BRA `(.L_x_75) ;  /* 0x0000000000080947 */ /* 0x002fea0003800000 */
[----:B------:R-:W1:Y:S02]  /*3b70*/  SYNCS.PHASECHK.TRANS64.TRYWAIT P0, [UR5+0x1e0], R3 ;  /* 0x0001e003ff0075a7 */ /* 0x000e640008001105 */
[----:B-1----:R-:W-:Y:S05]  /*3b80*/  @!P0 BRA `(.L_x_76) ;  /* 0x0000005800208947 */ /* 0x002fea0003800000 */
.L_x_75:
[----:B------:R-:W-:-:S04]  /*3b90*/  UIADD3 UR4, UPT, UPT, UR6, 0x1, URZ ;  /* 0x0000000106047890 */ /* 0x000fc8000fffe0ff */
[----:B------:R-:W-:-:S04]  /*3ba0*/  UISETP.NE.AND UP0, UPT, UR4, 0x2, UPT ;  /* 0x000000020400788c */ /* 0x000fc8000bf05270 */
[----:B------:R-:W-:Y:S02]  /*3bb0*/  USEL UR7, URZ, 0x1, UP0 ;  /* 0x00000001ff077887 */ /* 0x000fe40008000000 */
[----:B------:R-:W-:-:S04]  /*3bc0*/  USEL UR4, UR4, URZ, UP0 ;  /* 0x000000ff04047287 */ /* 0x000fc80008000000 */
[----:B------:R-:W-:Y:S01]  /*3bd0*/  ULEA UR4, UR4, UR37, 0x3 ;  /* 0x0000002504047291 */ /* 0x000fe2000f8e18ff */
[----:B-1----:R-:W-:-:S04]  /*3be0*/  LOP3.LUT R3, R12, UR7, RZ, 0x3c, !PT ;  /* 0x000000070c037c12 */ /* 0x002fc8000f8e3cff */
[----:B------:R-:W-:-:S04]  /*3bf0*/  SHF.L.U32 R0, R3, 0x1f, RZ ;  /* 0x0000001f03007819 */ /* 0x000fc800000006ff */
[----:B------:R-:W1:Y:S02]  /*3c00*/  SYNCS.PHASECHK.TRANS64 P0, [UR4+0x1e0], R0 ;  /* 0x0001e000ff0075a7 */ /* 0x000e640008001004 */
[----:B-1----:R-:W-:Y:S05]  /*3c10*/  @P0 EXIT ;  /* 0x000000000000094d */ /* 0x002fea0003800000 */
[----:B------:R-:W-:Y:S02]  /*3c20*/  SHF.L.U32 R3, R3, 0x1f, RZ ;  /* 0x0000001f03037819 */ /* 0x000fe400000006ff */
[----:B------:R-:W-:-:S07]  /*3c30*/  MOV R0, UR4 ;  /* 0x0000000400007c02 */ /* 0x000fce0008000f00 */
.L_x_77:
[----:B-1----:R1:W2:Y:S02]  /*3c40*/  SYNCS.PHASECHK.TRANS64.TRYWAIT P0, [R0+URZ+0x1e0], R3 ;  /* 0x0001e003000075a7 */ /* 0x0022a400080011ff */
[----:B--2---:R-:W-:Y:S05]  /*3c50*/  @!P0 NANOSLEEP.SYNCS 0x989680 ;  /* 0x009896800000895d */ /* 0x004fea0003900000 */
[----:B------:R-:W2:Y:S02]  /*3c60*/  @!P0 SYNCS.PHASECHK.TRANS64 P0, [R0+URZ+0x1e0], R3 ;  /* 0x0001e003000085a7 */ /* 0x000ea400080010ff */
[----:B--2---:R-:W-:Y:S05]  /*3c70*/  @P0 EXIT ;  /* 0x000000000000094d */ /* 0x004fea0003800000 */
[----:B------:R-:W-:Y:S05]  /*3c80*/  BRA `(.L_x_77) ;  /* 0xfffffffc00ec7947 */ /* 0x000fea000383ffff */
.L_x_70:
[----:B------:R-:W-:Y:S05]  /*3c90*/  BRA.U UP4, `(.L_x_78) ;  /* 0x0000001104a07547 */ /* 0x000fea000b800000 */
[----:B------:R-:W-:Y:S01]  /*3ca0*/  UMOV UR6, 0x40 ;  /* 0x0000004000067882 */ /* 0x000fe20000000000 */
[----:B------:R-:W-:Y:S01]  /*3cb0*/  NOP ;  /* 0x0000000000007918 */ /* 0x000fe20000000000 */
[----:B------:R-:W-:Y:S01]  /*3cc0*/  ULEA UR6, UR37, UR6, 0x18 ;  /* 0x0000000625067291 */ /* 0x000fe2000f8ec0ff */
[----:B------:R-:W-:Y:S02]  /*3cd0*/  UMOV UR7, 0x400 ;  /* 0x0000040000077882 */ /* 0x000fe40000000000 */
[----:B------:R-:W-:-:S06]  /*3ce0*/  ULEA UR37, UR37, UR7, 0x18 ;  /* 0x0000000725257291 */ /* 0x000fcc000f8ec0ff */
[----:B------:R-:W1:Y:S02]  /*3cf0*/  LDS.U8 R2, [UR6+0x1c] ;  /* 0x00001c06ff027984 */ /* 0x000e640008000000 */
[----:B-1----:R-:W-:-:S13]  /*3d00*/  ISETP.NE.AND P0, PT, R2, RZ, PT ;  /* 0x000000ff0200720c */ /* 0x002fda0003f05270 */
[----:B------:R-:W-:Y:S05]  /*3d10*/  @P0 BRA `(.L_x_79) ;  /* 0x0000000400080947 */ /* 0x000fea0003800000 */
[----:B------:R-:W-:Y:S02]  /*3d20*/  UISETP.NE.U32.AND UP0, UPT, UR5, 0x1, UPT ;  /* 0x000000010500788c */ /* 0x000fe4000bf05070 */
[----:B------:R-:W-:-:S07]  /*3d30*/  UIADD3 UR8, UPT, UPT, UR6, 0x8, URZ ;  /* 0x0000000806087890 */ /* 0x000fce000fffe0ff */
[----:B------:R-:W-:Y:S05]  /*3d40*/  BRA.U !UP0, `(.L_x_80) ;  /* 0x00000001089c7547 */ /* 0x000fea000b800000 */
[----:B------:R-:W-:Y:S01]  /*3d50*/  ELECT P0, URZ, PT ;  /* 0x0000000000ff782f */ /* 0x000fe20003800000 */
[----:B------:R-:W-:-:S12]  /*3d60*/  BSSY B0, `(.L_x_80) ;  /* 0x0000025000007945 */ /* 0x000fd80003800000 */
[----:B------:R-:W-:Y:S05]  /*3d70*/  @!P0 BRA `(.L_x_81) ;  /* 0x00000000008c8947 */ /* 0x000fea0003800000 */
[----:B------:R-:W-:-:S05]  /*3d80*/  UMOV UR7, 0x10 ;  /* 0x0000001000077882 */ /* 0x000fca0000000000 */
[----:B------:R-:W-:Y:S04]  /*3d90*/  DEPBAR.LE SB1, 0x36 ;  /* 0x00009d800000791a */ /* 0x000fe80000000000 */
[----:B------:R-:W1:Y:S02]  /*3da0*/  UTCATOMSWS.2CTA.FIND_AND_SET.ALIGN UP1, UR7, UR7 ;  /* 0x00000007000775e3 */ /* 0x000e640008220800 */
[----:B-1----:R-:W-:Y:S01]  /*3db0*/  MOV R11, UR7 ;  /* 0x00000007000b7c02 */ /* 0x002fe20008000f00 */
[----:B------:R-:W-:Y:S06]  /*3dc0*/  BRA.U UP1, `(.L_x_82) ;  /* 0x0000000101187547 */ /* 0x000fec000b800000 */
.L_x_83:
[----:B------:R-:W-:Y:S05]  /*3dd0*/  NANOSLEEP 0x64 ;  /* 0x000000640000795d */ /* 0x000fea0003800000 */
[----:B------:R-:W-:-:S05]  /*3de0*/  UMOV UR7, 0x10 ;  /* 0x0000001000077882 */ /* 0x000fca0000000000 */
[----:B------:R-:W-:Y:S04]  /*3df0*/  DEPBAR.LE SB1, 0x36 ;  /* 0x00009d800000791a */ /* 0x000fe80000000000 */
[----:B------:R-:W1:Y:S02]  /*3e00*/  UTCATOMSWS.2CTA.FIND_AND_SET.ALIGN UP1, UR7, UR7 ;  /* 0x00000007000775e3 */ /* 0x000e640008220800 */
[----:B-1----:R-:W-:Y:S01]  /*3e10*/  MOV R11, UR7 ;  /* 0x00000007000b7c02 */ /* 0x002fe20008000f00 */
[----:B------:R-:W-:Y:S05]  /*3e20*/  BRA.U !UP1, `(.L_x_83) ;  /* 0xfffffffd09e87547 */ /* 0x000fea000b83ffff */
.L_x_82:
[----:B------:R-:W1:Y:S01]  /*3e30*/  LDS R5, [UR6+0x10] ;  /* 0x00001006ff057984 */ /* 0x000e620008000800 */
[----:B------:R-:W-:Y:S01]  /*3e40*/  IMAD.U32 R3, RZ, RZ, UR37 ;  /* 0x00000025ff037e24 */ /* 0x000fe2000f8e00ff */
[----:B------:R-:W-:-:S03]  /*3e50*/  MOV R2, UR4 ;  /* 0x0000000400027c02 */ /* 0x000fc60008000f00 */
[----:B------:R-:W-:Y:S01]  /*3e60*/  VIADD R3, R3, 0x280 ;  /* 0x0000028003037836 */ /* 0x000fe20000000000 */
[----:B-1----:R-:W-:-:S04]  /*3e70*/  SHF.L.U32 R5, R5, 0x1f, RZ ;  /* 0x0000001f05057819 */ /* 0x002fc800000006ff */
[----:B------:R-:W1:Y:S02]  /*3e80*/  SYNCS.PHASECHK.TRANS64.TRYWAIT P0, [UR6+0x8], R5 ;  /* 0x00000805ff0075a7 */ /* 0x000e640008001106 */
[----:B-1----:R-:W-:Y:S05]  /*3e90*/  @P0 BRA `(.L_x_84) ;  /* 0x0000000000080947 */ /* 0x002fea0003800000 */
[----:B------:R-:W1:Y:S02]  /*3ea0*/  SYNCS.PHASECHK.TRANS64.TRYWAIT P0, [UR6+0x8], R5 ;  /* 0x00000805ff0075a7 */ /* 0x000e640008001106 */
[----:B-1----:R-:W-:Y:S05]  /*3eb0*/  @!P0 BRA `(.L_x_85) ;  /* 0x00000054006c8947 */ /* 0x002fea0003800000 */
.L_x_84:
[----:B-1----:R-:W-:Y:S01]  /*3ec0*/  HFMA2 R4, -RZ, RZ, 0, 5.9604644775390625e-08 ;  /* 0x00000001ff047431 */ /* 0x002fe200000001ff */
[----:B------:R-:W-:Y:S01]  /*3ed0*/  UPRMT UR7, UR4, 0x654, UR8 ;  /* 0x0000065404077896 */ /* 0x000fe20008000008 */
[----:B------:R-:W-:Y:S01]  /*3ee0*/  IMAD.MOV.U32 R6, RZ, RZ, 0xffff ;  /* 0x0000ffffff067424 */ /* 0x000fe200078e00ff */
[----:B------:R-:W-:Y:S01]  /*3ef0*/  PRMT R2, R2, 0x654, R3 ;  /* 0x0000065402027816 */ /* 0x000fe20000000003 */
[----:B------:R-:W-:Y:S02]  /*3f00*/  IMAD.MOV.U32 R5, RZ, RZ, 0x4 ;  /* 0x00000004ff057424 */ /* 0x000fe400078e00ff */
[----:B------:R-:W-:Y:S01]  /*3f10*/  IMAD.SHL.U32 R9, R11, 0x20, RZ ;  /* 0x000000200b097824 */ /* 0x000fe200078e00ff */
[----:B------:R-:W-:Y:S02]  /*3f20*/  MOV R3, UR7 ;  /* 0x0000000700037c02 */ /* 0x000fe40008000f00 */
[-C--:B------:R-:W-:Y:S01]  /*3f30*/  SHF.L.U32 R7, R6, R11.reuse, RZ ;  /* 0x0000000b06077219 */ /* 0x080fe200000006ff */
[----:B------:R1:W-:Y:S01]  /*3f40*/  SYNCS.ARRIVE.TRANS64.RED RZ, [UR7], R5 ;  /* 0x00000005ffff79a7 */ /* 0x0003e20008000407 */
[----:B------:R-:W-:Y:S01]  /*3f50*/  SHF.L.U32 R6, R4, R11, RZ ;  /* 0x0000000b04067219 */ /* 0x000fe200000006ff */
[----:B------:R1:W-:Y:S04]  /*3f60*/  STS [UR37+0x280], R9 ;  /* 0x00028009ff007988 */ /* 0x0003e80008000825 */
[----:B------:R1:W-:Y:S04]  /*3f70*/  STAS [R2.64], R11 ;  /* 0x0000000b02007dbd */ /* 0x0003e8000c0008ff */
[----:B------:R1:W-:Y:S04]  /*3f80*/  ATOMS.OR RZ, [UR6+0x14], R7 ;  /* 0x00001407ffff798c */ /* 0x0003e8000b000006 */
[----:B------:R1:W-:Y:S04]  /*3f90*/  ATOMS.OR RZ, [UR6+0x18], R6 ;  /* 0x00001806ffff798c */ /* 0x0003e8000b000006 */
[----:B------:R1:W-:Y:S02]  /*3fa0*/  ATOMS.XOR RZ, [UR6+0x10], R4 ;  /* 0x00001004ffff798c */ /* 0x0003e4000b800006 */
.L_x_81:
[----:B------:R-:W-:Y:S05]  /*3fb0*/  BSYNC B0 ;  /* 0x0000000000007941 */ /* 0x000fea0003800000 */
.L_x_80:
[----:B------:R-:W-:Y:S05]  /*3fc0*/  BRA.U UP0, `(.L_x_86) ;  /* 0x00000001006c7547 */ /* 0x000fea000b800000 */
[----:B------:R-:W-:-:S03]  /*3fd0*/  UMOV UR7, 0xffffffff ;  /* 0xffffffff00077882 */ /* 0x000fc60000000000 */
[----:B------:R-:W-:Y:S05]  /*3fe0*/  BRA.DIV UR7, `(.L_x_87) ;  /* 0x0000005607387947 */ /* 0x000fea000b800000 */
[----:B------:R-:W-:-:S13]  /*3ff0*/  ELECT P6, URZ, PT ;  /* 0x0000000000ff782f */ /* 0x000fda00038c0000 */
.L_x_207:
[----:B------:R-:W-:Y:S05]  /*4000*/  @!P6 BRA `(.L_x_86) ;  /* 0x00000000005ce947 */ /* 0x000fea0003800000 */
[----:B-1----:R-:W1:Y:S02]  /*4010*/  LDS R3, [UR6+0x10] ;  /* 0x00001006ff037984 */ /* 0x002e640008000800 */
[----:B-1----:R-:W-:-:S04]  /*4020*/  SHF.L.U32 R3, R3, 0x1f, RZ ;  /* 0x0000001f03037819 */ /* 0x002fc800000006ff */
[----:B------:R-:W1:Y:S02]  /*4030*/  SYNCS.PHASECHK.TRANS64.TRYWAIT P0, [UR6+0x8], R3 ;  /* 0x00000803ff0075a7 */ /* 0x000e640008001106 */
[----:B-1----:R-:W-:Y:S05]  /*4040*/  @P0 BRA `(.L_x_88) ;  /* 0x0000000000080947 */ /* 0x002fea0003800000 */
[----:B------:R-:W1:Y:S02]  /*4050*/  SYNCS.PHASECHK.TRANS64.TRYWAIT P0, [UR6+0x8], R3 ;  /* 0x00000803ff0075a7 */ /* 0x000e640008001106 */
[----:B-1----:R-:W-:Y:S05]  /*4060*/  @!P0 BRA `(.L_x_89) ;  /* 0x0000005400388947 */ /* 0x002fea0003800000 */
.L_x_88:
[----:B------:R-:W2:Y:S01]  /*4070*/  LDS R5, [UR37+0x280] ;  /* 0x00028025ff057984 */ /* 0x000ea20008000800 */
[----:B-1----:R-:W-:Y:S02]  /*4080*/  HFMA2 R2, -RZ, RZ, 0, 5.9604644775390625e-08 ;  /* 0x00000001ff027431 */ /* 0x002fe400000001ff */
[----:B------:R-:W-:Y:S01]  /*4090*/  IMAD.MOV.U32 R3, RZ, RZ, 0xffff ;  /* 0x0000ffffff037424 */ /* 0x000fe200078e00ff */
[----:B------:R-:W-:Y:S01]  /*40a0*/  UPRMT UR7, UR4, 0x654, UR8 ;  /* 0x0000065404077896 */ /* 0x000fe20008000008 */
[----:B--2---:R-:W-:-:S03]  /*40b0*/  IMAD.SHL.U32 R4, R5, 0x20, RZ ;  /* 0x0000002005047824 */ /* 0x004fc600078e00ff */
[-C--:B------:R-:W-:Y:S02]  /*40c0*/  SHF.L.U32 R3, R3, R5.reuse, RZ ;  /* 0x0000000503037219 */ /* 0x080fe400000006ff */
[----:B------:R-:W-:Y:S01]  /*40d0*/  SHF.L.U32 R5, R2, R5, RZ ;  /* 0x0000000502057219 */ /* 0x000fe200000006ff */
[----:B------:R2:W-:Y:S04]  /*40e0*/  STS [UR37+0x280], R4 ;  /* 0x00028004ff007988 */ /* 0x0005e80008000825 */
[----:B------:R2:W-:Y:S04]  /*40f0*/  ATOMS.OR RZ, [UR6+0x14], R3 ;  /* 0x00001403ffff798c */ /* 0x0005e8000b000006 */
[----:B------:R2:W-:Y:S01]  /*4100*/  ATOMS.OR RZ, [UR6+0x18], R5 ;  /* 0x00001805ffff798c */ /* 0x0005e2000b000006 */
[----:B------:R-:W-:Y:S03]  /*4110*/  SYNCS.ARRIVE.TRANS64.RED.A1T0 RZ, [UR7], RZ ;  /* 0x000000ffffff79a7 */ /* 0x000fe60008100407 */
[----:B------:R2:W-:Y:S01]  /*4120*/  ATOMS.XOR RZ, [UR6+0x10], R2 ;  /* 0x00001002ffff798c */ /* 0x0005e2000b800006 */
[----:B------:R-:W-:Y:S05]  /*4130*/  BRA `(.L_x_86) ;  /* 0x0000000000107947 */ /* 0x000fea0003800000 */
.L_x_79:
[----:B------:R-:W-:-:S05]  /*4140*/  MOV R2, 0xffffffff ;  /* 0xffffffff00027802 */ /* 0x000fca0000000f00 */
[----:B------:R1:W-:Y:S02]  /*4150*/  STS [UR37+0x280], R2 ;  /* 0x00028002ff007988 */ /* 0x0003e40008000825 */
[----:B-1----:R-:W-:Y:S02]  /*4160*/  MOV R2, 0x4180 ;  /* 0x0000418000027802 */ /* 0x002fe40000000f00 */
[----:B-----5:R-:W-:Y:S05]  /*4170*/  CALL.REL.NOINC `($__internal_1_$__cuda_sm10x_tcgen05_guardrail_trap_phase_invalid_during_alloc) ;  /* 0x0000005800807944 */ /* 0x020fea0003c00000 */
.L_x_86:
[----:B------:R-:W-:Y:S05]  /*4180*/  WARPSYNC.ALL ;  /* 0x0000000000007948 */ /* 0x000fea0003800000 */
[----:B------:R-:W3:Y:S01]  /*4190*/  S2UR UR8, SR_CgaCtaId ;  /* 0x00000000000879c3 */ /* 0x000ee20000008800 */
[----:B------:R-:W-:Y:S01]  /*41a0*/  UMOV UR6, 0x400 ;  /* 0x0000040000067882 */ /* 0x000fe20000000000 */
[----:B------:R-:W-:-:S06]  /*41b0*/  NOP ;  /* 0x0000000000007918 */ /* 0x000fcc0000000000 */
[----:B------:R-:W-:Y:S06]  /*41c0*/  BAR.ARV 0x6, 0xa0 ;  /* 0x0182800000007b1d */ /* 0x000fec0000002000 */
[----:B------:R-:W-:Y:S01]  /*41d0*/  LOP3.LUT R0, R0, 0xffff, RZ, 0xc0, !PT ;  /* 0x0000ffff00007812 */ /* 0x000fe200078ec0ff */
[----:B-1----:R-:W-:Y:S01]  /*41e0*/  IMAD.MOV.U32 R9, RZ, RZ, 0x1 ;  /* 0x00000001ff097424 */ /* 0x002fe200078e00ff */
[----:B------:R-:W-:Y:S01]  /*41f0*/  LOP3.LUT R8, R8, 0xffff, RZ, 0xc0, !PT ;  /* 0x0000ffff08087812 */ /* 0x000fe200078ec0ff */
[----:B------:R-:W-:Y:S01]  /*4200*/  UMOV UR22, URZ ;  /* 0x000000ff00167c82 */ /* 0x000fe20008000000 */
[----:B------:R-:W-:Y:S01]  /*4210*/  R2UR UR12, R0 ;  /* 0x00000000000c72ca */ /* 0x000fe200000e0000 */
[----:B------:R-:W-:Y:S01]  /*4220*/  UMOV UR21, URZ ;  /* 0x000000ff00157c82 */ /* 0x000fe20008000000 */
[----:B------:R-:W-:Y:S01]  /*4230*/  R2UR UR13, R8 ;  /* 0x00000000080d72ca */ /* 0x000fe200000e0000 */
[----:B------:R-:W-:Y:S01]  /*4240*/  IMAD.MOV.U32 R8, RZ, RZ, RZ ;  /* 0x000000ffff087224 */ /* 0x000fe200078e00ff */
[----:B------:R-:W-:Y:S01]  /*4250*/  UMOV UR20, URZ ;  /* 0x000000ff00147c82 */ /* 0x000fe20008000000 */
[----:B------:R-:W-:-:S02]  /*4260*/  UISETP.NE.AND UP2, UPT, UR5, URZ, UPT ;  /* 0x000000ff0500728c */ /* 0x000fc4000bf45270 */
[----:B---3--:R-:W-:Y:S01]  /*4270*/  ULEA UR8, UR8, UR6, 0x18 ;  /* 0x0000000608087291 */ /* 0x008fe2000f8ec0ff */
[----:B------:R-:W1:Y:S03]  /*4280*/  LDCU UR6, c[0x0][0x38c] ;  /* 0x00007180ff0677ac */ /* 0x000e660008000800 */
[----:B------:R-:W-:Y:S02]  /*4290*/  UIADD3 UR14, UPT, UPT, UR8, 0x4400, URZ ;  /* 0x00004400080e7890 */ /* 0x000fe4000fffe0ff */
[----:B------:R-:W-:-:S03]  /*42a0*/  UIADD3 UR15, UPT, UPT, UR8, 0x1e400, URZ ;  /* 0x0001e400080f7890 */ /* 0x000fc6000fffe0ff */
[----:B--2---:R-:W2:Y:S01]  /*42b0*/  LDS R2, [UR8+0x280] ;  /* 0x00028008ff027984 */ /* 0x004ea20008000800 */
[----:B------:R-:W-:Y:S02]  /*42c0*/  USHF.R.U32.HI UR14, URZ, 0x4, UR14 ;  /* 0x00000004ff0e7899 */ /* 0x000fe4000801160e */
[----:B------:R-:W-:Y:S02]  /*42d0*/  USHF.R.U32.HI UR15, URZ, 0x4, UR15 ;  /* 0x00000004ff0f7899 */ /* 0x000fe4000801160f */
[----:B------:R-:W-:Y:S02]  /*42e0*/  ULOP3.LUT UR14, UR14, 0x3fff, URZ, 0xc0, !UPT ;  /* 0x00003fff0e0e7892 */ /* 0x000fe4000f8ec0ff */
[----:B------:R-:W-:Y:S02]  /*42f0*/  ULOP3.LUT UR15, UR15, 0x3fff, URZ, 0xc0, !UPT ;  /* 0x00003fff0f0f7892 */ /* 0x000fe4000f8ec0ff */
[----:B------:R-:W-:Y:S02]  /*4300*/  ULOP3.LUT UR14, UR14, 0x10000, URZ, 0xfc, !UPT ;  /* 0x000100000e0e7892 */ /* 0x000fe4000f8efcff */
[----:B-1----:R-:W-:-:S02]  /*4310*/  UIADD3 UR6, UPT, UPT, UR6, 0x3f, URZ ;  /* 0x0000003f06067890 */ /* 0x002fc4000fffe0ff */
[----:B------:R-:W-:Y:S02]  /*4320*/  ULOP3.LUT UR15, UR15, 0x10000, URZ, 0xfc, !UPT ;  /* 0x000100000f0f7892 */ /* 0x000fe4000f8efcff */
[----:B------:R-:W-:Y:S01]  /*4330*/  USHF.R.S32.HI UR7, URZ, 0x1f, UR6 ;  /* 0x0000001fff077899 */ /* 0x000fe20008011406 */
[----:B------:R-:W-:Y:S01]  /*4340*/  UMOV UR28, 0x0 ;  /* 0x00000000001c7882 */ /* 0x000fe20000000000 */
[----:B------:R-:W-:Y:S02]  /*4350*/  UMOV UR29, 0x8200010 ;  /* 0x08200010001d7882 */ /* 0x000fe40000000000 */
[----:B------:R-:W-:Y:S01]  /*4360*/  ULEA.HI UR7, UR7, UR6, URZ, 0x6 ;  /* 0x0000000607077291 */ /* 0x000fe2000f8f30ff */
[----:B------:R-:W-:Y:S01]  /*4370*/  UMOV UR26, 0x0 ;  /* 0x00000000001a7882 */ /* 0x000fe20000000000 */
[----:B------:R-:W-:Y:S02]  /*4380*/  UMOV UR27, 0x8200010 ;  /* 0x08200010001b7882 */ /* 0x000fe40000000000 */
[----:B------:R-:W-:-:S04]  /*4390*/  USHF.R.S32.HI UR7, URZ, 0x6, UR7 ;  /* 0x00000006ff077899 */ /* 0x000fc80008011407 */
[----:B------:R-:W-:-:S04]  /*43a0*/  UISETP.LT.AND UP0, UPT, UR7, 0x1, UPT ;  /* 0x000000010700788c */ /* 0x000fc8000bf01270 */
[----:B------:R-:W-:Y:S01]  /*43b0*/  USEL UR23, UR7, 0x1, !UP0 ;  /* 0x0000000107177887 */ /* 0x000fe2000c000000 */
[----:B--2---:R-:W-:Y:S02]  /*43c0*/  R2UR UR24, R2 ;  /* 0x00000000021872ca */ /* 0x004fe400000e0000 */
[----:B------:R-:W-:-:S13]  /*43d0*/  CS2R R2, SRZ ;  /* 0x0000000000027805 */ /* 0x000fda000001ff00 */
.L_x_97:
[C---:B------:R-:W-:Y:S02]  /*43e0*/  LEA R0, R8.reuse, UR8, 0x3 ;  /* 0x0000000808007c11 */ /* 0x040fe4000f8e18ff */
[----:B------:R-:W-:Y:S02]  /*43f0*/  SHF.L.U32 R5, R3, 0x1f, RZ ;  /* 0x0000001f03057819 */ /* 0x000fe400000006ff */
[----:B------:R-:W-:Y:S02]  /*4400*/  LEA R4, R8, UR8, 0x4 ;  /* 0x0000000808047c11 */ /* 0x000fe4000f8e20ff */
[----:B------:R-:W1:Y:S02]  /*4410*/  SYNCS.PHASECHK.TRANS64.TRYWAIT P0, [R0+URZ+0x1d0], R5 ;  /* 0x0001d005000075a7 */ /* 0x000e6400080011ff */
[----:B-1-34-:R-:W-:Y:S05]  /*4420*/  @!P0 BRA `(.L_x_90) ;  /* 0x0000005000608947 */ /* 0x01afea0003800000 */
.L_x_208:
[----:B-1----:R-:W1:Y:S01]  /*4430*/  LDS.128 R4, [R4+0x260] ;  /* 0x0002600004047984 */ /* 0x002e620000000c00 */
[----:B------:R-:W-:Y:S02]  /*4440*/  VIADD R0, R0, 0x1e0 ;  /* 0x000001e000007836 */ /* 0x000fe40000000000 */
[----:B------:R-:W-:Y:S01]  /*4450*/  VIADD R8, R8, 0x1 ;  /* 0x0000000108087836 */ /* 0x000fe20000000000 */
[----:B------:R-:W-:Y:S01]  /*4460*/  @!PT LDS RZ, [RZ] ;  /* 0x00000000fffff984 */ /* 0x000fe20000000800 */
[----:B------:R-:W-:Y:S01]  /*4470*/  @!PT LDS RZ, [RZ] ;  /* 0x00000000fffff984 */ /* 0x000fe20000000800 */
[----:B------:R-:W-:Y:S01]  /*4480*/  @!PT LDS RZ, [RZ] ;  /* 0x00000000fffff984 */ /* 0x000fe20000000800 */
[----:B------:R-:W-:Y:S01]  /*4490*/  @!PT LDS RZ, [RZ] ;  /* 0x00000000fffff984 */ /* 0x000fe20000000800 */
[----:B------:R2:W-:Y:S06]  /*44a0*/  MEMBAR.ALL.CTA ;  /* 0x0000000000007992 */ /* 0x0005ec0000008000 */
[----:B--2---:R-:W2:Y:S01]  /*44b0*/  FENCE.VIEW.ASYNC.S ;  /* 0x00000000000073c6 */ /* 0x004ea20000000000 */
[----:B------:R-:W-:-:S04]  /*44c0*/  PRMT R0, RZ, 0x654, R0 ;  /* 0x00000654ff007816 */ /* 0x000fc80000000000 */
[----:B--2---:R2:W-:Y:S01]  /*44d0*/  SYNCS.ARRIVE.TRANS64.RED.A1T0 RZ, [R0+URZ], RZ ;  /* 0x000000ff00ff79a7 */ /* 0x0045e200081004ff */
[----:B-1----:R-:W-:Y:S01]  /*44e0*/  LOP3.LUT P1, RZ, R6, 0x1, RZ, 0xc0, !PT ;  /* 0x0000000106ff7812 */ /* 0x002fe2000782c0ff */
[----:B--2---:R-:W-:-:S12]  /*44f0*/  BRA.U UP2, `(.L_x_91) ;  /* 0x0000000102e07547 */ /* 0x004fd8000b800000 */
[----:B------:R-:W1:Y:S01]  /*4500*/  LDCU UR6, c[0x0][0x38c] ;  /* 0x00007180ff0677ac */ /* 0x000e620008000800 */
[----:B------:R-:W-:Y:S02]  /*4510*/  PLOP3.LUT P2, PT, PT, PT, PT, 0x80, 0x8 ;  /* 0x000000000008781c */ /* 0x000fe40003f4f070 */
[----:B------:R-:W-:Y:S01]  /*4520*/  SHF.L.U32 R5, R9, 0x1f, RZ ;  /* 0x0000001f09057819 */ /* 0x000fe200000006ff */
[----:B------:R-:W-:Y:S02]  /*4530*/  ULEA UR10, UR22, UR8, 0x3 ;  /* 0x00000008160a7291 */ /* 0x000fe4000f8e18ff */
[----:B------:R-:W-:Y:S02]  /*4540*/  ULEA UR11, UR22, UR24, 0x6 ;  /* 0x00000018160b7291 */ /* 0x000fe4000f8e30ff */
[----:B-1----:R-:W-:-:S06]  /*4550*/  UISETP.GE.AND UP0, UPT, UR6, 0x1, UPT ;  /* 0x000000010600788c */ /* 0x002fcc000bf06270 */
[----:B------:R-:W-:-:S05]  /*4560*/  PLOP3.LUT P0, PT, PT, PT, UP0, 0x80, 0x8 ;  /* 0x000000000008781c */ /* 0x000fca0003f0f008 */
[----:B------:R-:W-:-:S08]  /*4570*/  @UP0 ULEA UR6, UR21, UR8, 0x3 ;  /* 0x0000000815060291 */ /* 0x000fd0000f8e18ff */
[----:B------:R-:W-:-:S04]  /*4580*/  @P0 SHF.L.U32 R0, R2, 0x1f, RZ ;  /* 0x0000001f02000819 */ /* 0x000fc800000006ff */
[----:B------:R1:W2:Y:S01]  /*4590*/  @P0 SYNCS.PHASECHK.TRANS64.TRYWAIT P2, [UR6], R0 ;  /* 0x00000000ff0005a7 */ /* 0x0002a20008041106 */
[----:B------:R-:W3:Y:S02]  /*45a0*/  SYNCS.PHASECHK.TRANS64.TRYWAIT P0, [UR10+0x210], R5 ;  /* 0x00021005ff0075a7 */ /* 0x000ee4000800110a */
[----:B-123--:R-:W-:Y:S05]  /*45b0*/  @!P0 BRA `(.L_x_92) ;  /* 0x0000005000108947 */ /* 0x00efea0003800000 */
.L_x_210:
[----:B------:R-:W-:Y:S01]  /*45c0*/  UMOV UR19, UR20 ;  /* 0x0000001400137c82 */ /* 0x000fe20008000000 */
[----:B------:R-:W-:Y:S05]  /*45d0*/  BRA.U !UP0, `(.L_x_93) ;  /* 0x0000000108987547 */ /* 0x000fea000b800000 */
[----:B------:R-:W-:Y:S02]  /*45e0*/  UIADD3 UR19, UPT, UPT, UR23, UR20, URZ ;  /* 0x0000001417137290 */ /* 0x000fe4000fffe0ff */
[----:B------:R-:W-:Y:S01]  /*45f0*/  UPLOP3.LUT UP3, UPT, UPT, UPT, UPT, 0x40, 0x4 ;  /* 0x000000000004789c */ /* 0x000fe20003f6e870 */
[----:B------:R-:W-:Y:S01]  /*4600*/  UMOV UR18, UR7 ;  /* 0x0000000700127c82 */ /* 0x000fe20008000000 */
[----:B------:R-:W-:-:S09]  /*4610*/  UMOV UR17, UR21 ;  /* 0x0000001500117c82 */ /* 0x000fd20008000000 */
.L_x_96:
[----:B--2---:R-:W-:Y:S01]  /*4620*/  ULEA UR9, UR17, UR8, 0x3 ;  /* 0x0000000811097291 */ /* 0x004fe2000f8e18ff */
[----:B---3--:R-:W-:Y:S11]  /*4630*/  @P2 BRA `(.L_x_94) ;  /* 0x00000000000c2947 */ /* 0x008ff60003800000 */
[----:B-1----:R-:W-:Y:S04]  /*4640*/  SHF.L.U32 R5, R2, 0x1f, RZ ;  /* 0x0000001f02057819 */ /* 0x002fe800000006ff */
[----:B------:R-:W1:Y:S02]  /*4650*/  SYNCS.PHASECHK.TRANS64.TRYWAIT P0, [UR9], R5 ;  /* 0x00000005ff0075a7 */ /* 0x000e640008001109 */
[----:B-1----:R-:W-:Y:S05]  /*4660*/  @!P0 BRA `(.L_x_95) ;  /* 0x0000004c00fc8947 */ /* 0x002fea0003800000 */
.L_x_94:
[----:B------:R-:W-:Y:S01]  /*4670*/  UISETP.NE.AND UP0, UPT, UR18, 0x1, UPT ;  /* 0x000000011200788c */ /* 0x000fe2000bf05270 */
[----:B------:R-:W-:Y:S01]  /*4680*/  PLOP3.LUT P2, PT, PT, PT, PT, 0x80, 0x8 ;  /* 0x000000000008781c */ /* 0x000fe20003f4f070 */
[----:B------:R-:W-:Y:S02]  /*4690*/  UIADD3 UR21, UPT, UPT, UR17, 0x1, URZ ;  /* 0x0000000111157890 */ /* 0x000fe4000fffe0ff */
[----:B------:R-:W-:Y:S02]  /*46a0*/  ULEA UR30, UR17, UR15, 0x8 ;  /* 0x0000000f111e7291 */ /* 0x000fe4000f8e40ff */
[----:B------:R-:W-:Y:S01]  /*46b0*/  UISETP.NE.AND UP1, UPT, UR21, 0x1a, UPT ;  /* 0x0000001a1500788c */ /* 0x000fe2000bf25270 */
[----:B------:R-:W-:Y:S01]  /*46c0*/  PLOP3.LUT P0, PT, PT, PT, UP0, 0x80, 0x8 ;  /* 0x000000000008781c */ /* 0x000fe20003f0f008 */
[----:B------:R-:W-:Y:S02]  /*46d0*/  ULEA UR32, UR17, UR14, 0x8 ;  /* 0x0000000e11207291 */ /* 0x000fe4000f8e40ff */
[----:B------:R-:W-:Y:S02]  /*46e0*/  USEL UR16, URZ, 0x1, UP1 ;  /* 0x00000001ff107887 */ /* 0x000fe40008800000 */
[----:B------:R-:W-:Y:S02]  /*46f0*/  USEL UR21, UR21, URZ, UP1 ;  /* 0x000000ff15157287 */ /* 0x000fe40008800000 */
[----:B------:R-:W-:Y:S02]  /*4700*/  UIADD3 UR36, UPT, UPT, UR30, 0x2, URZ ;  /* 0x000000021e247890 */ /* 0x000fe4000fffe0ff */
[----:B------:R-:W-:Y:S01]  /*4710*/  @UP0 ULEA UR6, UR21, UR8, 0x3 ;  /* 0x0000000815060291 */ /* 0x000fe2000f8e18ff */
[----:B------:R-:W-:Y:S01]  /*4720*/  LOP3.LUT R2, R2, UR16, RZ, 0x3c, !PT ;  /* 0x0000001002027c12 */ /* 0x000fe2000f8e3cff */
[----:B------:R-:W-:Y:S02]  /*4730*/  UIADD3 UR34, UPT, UPT, UR32, 0x2, URZ ;  /* 0x0000000220227890 */ /* 0x000fe4000fffe0ff */
[----:B------:R-:W-:Y:S01]  /*4740*/  UIADD3 UR9, UPT, UPT, UR9, 0xd0, URZ ;  /* 0x000000d009097890 */ /* 0x000fe2000fffe0ff */
[----:B-1----:R-:W-:Y:S01]  /*4750*/  @P0 SHF.L.U32 R0, R2, 0x1f, RZ ;  /* 0x0000001f02000819 */ /* 0x002fe200000006ff */
[----:B------:R-:W-:Y:S01]  /*4760*/  UMOV UR31, 0x80004020 ;  /* 0x80004020001f7882 */ /* 0x000fe20000000000 */
[----:B------:R-:W-:Y:S01]  /*4770*/  UMOV UR33, 0x80004020 ;  /* 0x8000402000217882 */ /* 0x000fe20000000000 */
[----:B------:R-:W-:Y:S01]  /*4780*/  UMOV UR37, 0x80004020 ;  /* 0x8000402000257882 */ /* 0x000fe20000000000 */
[----:B------:R2:W3:Y:S01]  /*4790*/  @P0 SYNCS.PHASECHK.TRANS64.TRYWAIT P2, [UR6], R0 ;  /* 0x00000000ff0005a7 */ /* 0x0004e20008041106 */
[----:B------:R-:W-:Y:S01]  /*47a0*/  UIADD3 UR20, UPT, UPT, UR20, 0x1, URZ ;  /* 0x0000000114147890 */ /* 0x000fe2000fffe0ff */
[----:B------:R2:W-:Y:S01]  /*47b0*/  UTCQMMA.2CTA gdesc[UR32], gdesc[UR30], tmem[UR11], tmem[UR28], idesc[UR29], UP3 ;  /* 0x00ff1c1e200075ea */ /* 0x0005e20009a0030b */
[----:B------:R-:W-:Y:S02]  /*47c0*/  UIADD3 UR18, UPT, UPT, UR18, -0x1, URZ ;  /* 0xffffffff12127890 */ /* 0x000fe4000fffe0ff */
[----:B------:R-:W-:Y:S02]  /*47d0*/  UISETP.NE.AND UP0, UPT, UR20, UR19, UPT ;  /* 0x000000131400728c */ /* 0x000fe4000bf05270 */
[----:B------:R-:W-:Y:S01]  /*47e0*/  UPLOP3.LUT UP3, UPT, UPT, UPT, UPT, 0x80, 0x8 ;  /* 0x000000000008789c */ /* 0x000fe20003f6f070 */
[----:B------:R-:W-:Y:S01]  /*47f0*/  UMOV UR35, 0x80004020 ;  /* 0x8000402000237882 */ /* 0x000fe20000000000 */
[----:B------:R-:W-:Y:S01]  /*4800*/  UMOV UR17, UR21 ;  /* 0x0000001500117c82 */ /* 0x000fe20008000000 */
[----:B------:R2:W-:Y:S01]  /*4810*/  UTCQMMA.2CTA gdesc[UR34], gdesc[UR36], tmem[UR11], tmem[UR26], idesc[UR27], UPT ;  /* 0x00ff1a24220075ea */ /* 0x0005e2000ba0030b */
[----:B------:R2:W-:Y:S03]  /*4820*/  UTCBAR.2CTA.MULTICAST [UR9], URZ, UR13 ;  /* 0x000000ff090073e9 */ /* 0x0005e6000820080d */
[----:B------:R-:W-:Y:S05]  /*4830*/  BRA.U UP0, `(.L_x_96) ;  /* 0xfffffffd00787547 */ /* 0x000fea000b83ffff */
.L_x_93:
[----:B------:R-:W-:Y:S01]  /*4840*/  UIADD3 UR10, UPT, UPT, UR10, 0x1f0, URZ ;  /* 0x000001f00a0a7890 */ /* 0x000fe2000fffe0ff */
[----:B------:R-:W-:-:S08]  /*4850*/  UMOV UR20, UR19 ;  /* 0x0000001300147c82 */ /* 0x000fd00008000000 */
[----:B------:R4:W-:Y:S01]  /*4860*/  UTCBAR.2CTA.MULTICAST [UR10], URZ, UR12 ;  /* 0x000000ff0a0073e9 */ /* 0x0009e2000820080c */
[----:B------:R-:W-:Y:S02]  /*4870*/  NOP ;  /* 0x0000000000007918 */ /* 0x000fe40000000000 */
.L_x_91:
[----:B------:R-:W-:Y:S01]  /*4880*/  UIADD3 UR22, UPT, UPT, UR22, 0x1, URZ ;  /* 0x0000000116167890 */ /* 0x000fe2000fffe0ff */
[----:B------:R-:W-:-:S03]  /*4890*/  ISETP.NE.AND P0, PT, R8, 0x2, PT ;  /* 0x000000020800780c */ /* 0x000fc60003f05270 */
[----:B------:R-:W-:Y:S01]  /*48a0*/  UISETP.NE.AND UP0, UPT, UR22, 0x4, UPT ;  /* 0x000000041600788c */ /* 0x000fe2000bf05270 */
[----:B-12---:R-:W-:Y:S02]  /*48b0*/  SEL R0, RZ, 0x1, P0 ;  /* 0x00000001ff007807 */ /* 0x006fe40000000000 */
[----:B------:R-:W-:Y:S01]  /*48c0*/  SEL R8, R8, RZ, P0 ;  /* 0x000000ff08087207 */ /* 0x000fe20000000000 */
[----:B------:R-:W-:Y:S01]  /*48d0*/  USEL UR6, URZ, 0x1, UP0 ;  /* 0x00000001ff067887 */ /* 0x000fe20008000000 */
[----:B------:R-:W-:Y:S01]  /*48e0*/  LOP3.LUT R3, R3, R0, RZ, 0x3c, !PT ;  /* 0x0000000003037212 */ /* 0x000fe200078e3cff */
[----:B------:R-:W-:-:S04]  /*48f0*/  USEL UR22, UR22, URZ, UP0 ;  /* 0x000000ff16167287 */ /* 0x000fc80008000000 */
[----:B------:R-:W-:Y:S01]  /*4900*/  LOP3.LUT R9, R9, UR6, RZ, 0x3c, !PT ;  /* 0x0000000609097c12 */ /* 0x000fe2000f8e3cff */
[----:B------:R-:W-:Y:S07]  /*4910*/  @P1 BRA `(.L_x_97) ;  /* 0xfffffff800b01947 */ /* 0x000fee000383ffff */
[----:B------:R-:W1:Y:S01]  /*4920*/  S2UR UR6, SR_CgaCtaId ;  /* 0x00000000000679c3 */ /* 0x000e620000008800 */
[----:B------:R-:W-:Y:S01]  /*4930*/  ELECT P0, URZ, PT ;  /* 0x0000000000ff782f */ /* 0x000fe20003800000 */
[----:B------:R-:W-:Y:S01]  /*4940*/  HFMA2 R0, -RZ, RZ, 0, 5.9604644775390625e-08 ;  /* 0x00000001ff007431 */ /* 0x000fe200000001ff */
[----:B------:R-:W-:-:S05]  /*4950*/  UMOV UR7, 0x40 ;  /* 0x0000004000077882 */ /* 0x000fca0000000000 */
[----:B------:R-:W-:Y:S01]  /*4960*/  UVIRTCOUNT.DEALLOC.SMPOOL 0x80 ;  /* 0x000000800000784c */ /* 0x000fe20000000000 */
[----:B------:R-:W-:Y:S02]  /*4970*/  UISETP.NE.AND UP0, UPT, UR5, URZ, UPT ;  /* 0x000000ff0500728c */ /* 0x000fe4000bf05270 */
[----:B-1----:R-:W-:-:S09]  /*4980*/  ULEA UR6, UR6, UR7, 0x18 ;  /* 0x0000000706067291 */ /* 0x002fd2000f8ec0ff */
[----:B------:R1:W-:Y:S01]  /*4990*/  @P0 STS.U8 [UR6+0x1c], R0 ;  /* 0x00001c00ff000988 */ /* 0x0003e20008000006 */
[----:B------:R-:W-:Y:S05]  /*49a0*/  BRA.U UP0, `(.L_x_98) ;  /* 0x0000000100a07547 */ /* 0x000fea000b800000 */
[----:B------:R-:W-:Y:S01]  /*49b0*/  UIADD3 UR5, UPT, UPT, UR8, 0x210, URZ ;  /* 0x0000021008057890 */ /* 0x000fe2000fffe0ff */
[----:B------:R-:W-:-:S03]  /*49c0*/  SHF.L.U32 R3, R9, 0x1f, RZ ;  /* 0x0000001f09037819 */ /* 0x000fc600000006ff */
[----:B------:R-:W-:-:S09]  /*49d0*/  ULEA UR7, UR22, UR5, 0x3 ;  /* 0x0000000516077291 */ /* 0x000fd2000f8e18ff */
[----:B------:R-:W2:Y:S02]  /*49e0*/  SYNCS.PHASECHK.TRANS64.TRYWAIT P0, [UR7], R3 ;  /* 0x00000003ff0075a7 */ /* 0x000ea40008001107 */
[----:B--2---:R-:W-:Y:S05]  /*49f0*/  @!P0 BRA `(.L_x_99) ;  /* 0x0000004c00308947 */ /* 0x004fea0003800000 */
.L_x_213:
[----:B------:R-:W-:-:S04]  /*4a00*/  UIADD3 UR9, UPT, UPT, UR22, 0x1, URZ ;  /* 0x0000000116097890 */ /* 0x000fc8000fffe0ff */
[----:B------:R-:W-:-:S04]  /*4a10*/  UISETP.NE.AND UP1, UPT, UR9, 0x4, UPT ;  /* 0x000000040900788c */ /* 0x000fc8000bf25270 */
[----:B----4-:R-:W-:Y:S02]  /*4a20*/  USEL UR10, URZ, 0x1, UP1 ;  /* 0x00000001ff0a7887 */ /* 0x010fe40008800000 */
[----:B------:R-:W-:-:S04]  /*4a30*/  USEL UR9, UR9, URZ, UP1 ;  /* 0x000000ff09097287 */ /* 0x000fc80008800000 */
[----:B------:R-:W-:Y:S01]  /*4a40*/  ULEA UR7, UR9, UR5, 0x3 ;  /* 0x0000000509077291 */ /* 0x000fe2000f8e18ff */
[----:B------:R-:W-:-:S04]  /*4a50*/  LOP3.LUT R2, R9, UR10, RZ, 0x3c, !PT ;  /* 0x0000000a09027c12 */ /* 0x000fc8000f8e3cff */
[----:B-1----:R-:W-:-:S04]  /*4a60*/  SHF.L.U32 R3, R2, 0x1f, RZ ;  /* 0x0000001f02037819 */ /* 0x002fc800000006ff */
[----:B------:R-:W1:Y:S02]  /*4a70*/  SYNCS.PHASECHK.TRANS64.TRYWAIT P0, [UR7], R3 ;  /* 0x00000003ff0075a7 */ /* 0x000e640008001107 */
[----:B-1----:R-:W-:Y:S05]  /*4a80*/  @!P0 BRA `(.L_x_100) ;  /* 0x0000004c00248947 */ /* 0x002fea0003800000 */
.L_x_215:
        /* <DEDUP_REMOVED lines=9> */
.L_x_217:
[----:B------:R-:W-:-:S04]  /*4b20*/  UIADD3 UR9, UPT, UPT, UR9, 0x1, URZ ;  /* 0x0000000109097890 */ /* 0x000fc8000fffe0ff */
[----:B------:R-:W-:-:S04]  /*4b30*/  UISETP.NE.AND UP1, UPT, UR9, 0x4, UPT ;  /* 0x000000040900788c */ /* 0x000fc8000bf25270 */
[----:B------:R-:W-:Y:S02]  /*4b40*/  USEL UR7, URZ, 0x1, UP1 ;  /* 0x00000001ff077887 */ /* 0x000fe40008800000 */
[----:B------:R-:W-:-:S04]  /*4b50*/  USEL UR9, UR9, URZ, UP1 ;  /* 0x000000ff09097287 */ /* 0x000fc80008800000 */
[----:B------:R-:W-:Y:S01]  /*4b60*/  ULEA UR9, UR9, UR5, 0x3 ;  /* 0x0000000509097291 */ /* 0x000fe2000f8e18ff */
[----:B-1----:R-:W-:-:S04]  /*4b70*/  LOP3.LUT R3, R2, UR7, RZ, 0x3c, !PT ;  /* 0x0000000702037c12 */ /* 0x002fc8000f8e3cff */
[----:B------:R-:W-:Y:S01]  /*4b80*/  SHF.L.U32 R3, R3, 0x1f, RZ ;  /* 0x0000001f03037819 */ /* 0x000fe200000006ff */
[----:B------:R-:W-:-:S04]  /*4b90*/  IMAD.U32 R0, RZ, RZ, UR9 ;  /* 0x00000009ff007e24 */ /* 0x000fc8000f8e00ff */
[----:B------:R1:W2:Y:S03]  /*4ba0*/  SYNCS.PHASECHK.TRANS64.TRYWAIT P0, [R0+URZ], R3 ;  /* 0x00000003000075a7 */ /* 0x0002a600080011ff */
[----:B--2---:R-:W-:Y:S05]  /*4bb0*/  @!P0 NANOSLEEP.SYNCS 0x989680 ;  /* 0x009896800000895d */ /* 0x004fea0003900000 */
[----:B------:R-:W2:Y:S02]  /*4bc0*/  @!P0 SYNCS.PHASECHK.TRANS64 P0, [R0+URZ], R3 ;  /* 0x00000003000085a7 */ /* 0x000ea400080010ff */
[----:B--2---:R-:W-:Y:S05]  /*4bd0*/  @P0 BRA `(.L_x_102) ;  /* 0x0000000000200947 */ /* 0x004fea0003800000 */
.L_x_103:
[----:B--2---:R2:W4:Y:S02]  /*4be0*/  SYNCS.PHASECHK.TRANS64.TRYWAIT P0, [R0+URZ], R3 ;  /* 0x00000003000075a7 */ /* 0x00452400080011ff */
[----:B----4-:R-:W-:Y:S05]  /*4bf0*/  @!P0 NANOSLEEP.SYNCS 0x989680 ;  /* 0x009896800000895d */ /* 0x010fea0003900000 */
[----:B------:R-:W4:Y:S02]  /*4c00*/  @!P0 SYNCS.PHASECHK.TRANS64 P0, [R0+URZ], R3 ;  /* 0x00000003000085a7 */ /* 0x000f2400080010ff */
[----:B----4-:R-:W-:Y:S05]  /*4c10*/  @!P0 BRA `(.L_x_103) ;  /* 0xfffffffc00f08947 */ /* 0x010fea000383ffff */
[----:B------:R-:W-:Y:S05]  /*4c20*/  BRA `(.L_x_102) ;  /* 0x00000000000c7947 */ /* 0x000fea0003800000 */
.L_x_98:
[----:B------:R-:W-:-:S04]  /*4c30*/  UIADD3 UR5, UPT, UPT, UR8, 0x250, URZ ;  /* 0x0000025008057890 */ /* 0x000fc8000fffe0ff */
[----:B------:R-:W-:-:S09]  /*4c40*/  UPRMT UR5, UR4, 0x654, UR5 ;  /* 0x0000065404057896 */ /* 0x000fd20008000005 */
[----:B------:R-:W-:Y:S03]  /*4c50*/  SYNCS.ARRIVE.TRANS64.RED.A1T0 RZ, [UR5], RZ ;  /* 0x000000ffffff79a7 */ /* 0x000fe60008100405 */
.L_x_102:
[----:B-12---:R-:W-:Y:S01]  /*4c60*/  SHF.L.U32 R3, RZ, 0x1f, RZ ;  /* 0x0000001fff037819 */ /* 0x006fe200000006ff */
[----:B------:R-:W-:Y:S01]  /*4c70*/  UIADD3 UR5, UPT, UPT, UR8, 0x250, URZ ;  /* 0x0000025008057890 */ /* 0x000fe2000fffe0ff */
[----:B------:R-:W-:Y:S02]  /*4c80*/  PLOP3.LUT P0, PT, PT, PT, UP0, 0x80, 0x8 ;  /* 0x000000000008781c */ /* 0x000fe40003f0f008 */
[----:B------:R-:W1:Y:S02]  /*4c90*/  SYNCS.PHASECHK.TRANS64.TRYWAIT P1, [UR8+0x250], R3 ;  /* 0x00025003ff0075a7 */ /* 0x000e640008021108 */
[----:B-1----:R-:W-:Y:S09]  /*4ca0*/  @!P1 BRA `(.L_x_104) ;  /* 0x0000004800cc9947 */ /* 0x002ff20003800000 */
.L_x_219:
[----:B------:R-:W-:Y:S01]  /*4cb0*/  @!UP0 UPRMT UR5, UR4, 0x654, UR5 ;  /* 0x0000065404058896 */ /* 0x000fe20008000005 */
[----:B------:R-:W-:Y:S02]  /*4cc0*/  UMOV UR8, 0xffff ;  /* 0x0000ffff00087882 */ /* 0x000fe40000000000 */
[----:B------:R-:W-:-:S06]  /*4cd0*/  UMOV UR4, 0x1 ;  /* 0x0000000100047882 */ /* 0x000fcc0000000000 */
[----:B------:R-:W-:Y:S01]  /*4ce0*/  @!P0 SYNCS.ARRIVE.TRANS64.RED.A1T0 RZ, [UR5], RZ ;  /* 0x000000ffffff89a7 */ /* 0x000fe20008100405 */
[----:B------:R-:W-:Y:S01]  /*4cf0*/  NOP ;  /* 0x0000000000007918 */ /* 0x000fe20000000000 */
[----:B-1----:R-:W1:Y:S01]  /*4d00*/  LDS R0, [UR6+0x14] ;  /* 0x00001406ff007984 */ /* 0x002e620008000800 */
[----:B------:R-:W-:-:S04]  /*4d10*/  ULOP3.LUT UR5, UR24, 0xffff, URZ, 0xc0, !UPT ;  /* 0x0000ffff18057892 */ /* 0x000fc8000f8ec0ff */
[----:B------:R-:W-:-:S04]  /*4d20*/  USHF.R.U32.HI UR5, URZ, 0x5, UR5 ;  /* 0x00000005ff057899 */ /* 0x000fc80008011605 */
[----:B------:R-:W-:Y:S02]  /*4d30*/  USHF.L.U32 UR8, UR8, UR5, URZ ;  /* 0x0000000508087299 */ /* 0x000fe400080006ff */
[----:B------:R-:W-:-:S04]  /*4d40*/  USHF.L.U32 UR4, UR4, UR5, URZ ;  /* 0x0000000504047299 */ /* 0x000fc800080006ff */
[----:B-1----:R-:W-:-:S04]  /*4d50*/  LOP3.LUT R0, R0, UR8, RZ, 0xc0, !PT ;  /* 0x0000000800007c12 */ /* 0x002fc8000f8ec0ff */
[----:B------:R-:W-:-:S13]  /*4d60*/  ISETP.NE.AND P0, PT, R0, UR8, PT ;  /* 0x0000000800007c0c */ /* 0x000fda000bf05270 */
[----:B------:R-:W-:Y:S05]  /*4d70*/  @P0 BRA `(.L_x_105) ;  /* 0x0000000000580947 */ /* 0x000fea0003800000 */
[----:B------:R-:W1:Y:S02]  /*4d80*/  LDS R0, [UR6+0x18] ;  /* 0x00001806ff007984 */ /* 0x000e640008000800 */
[----:B-1----:R-:W-:-:S04]  /*4d90*/  LOP3.LUT R0, R0, UR4, RZ, 0xc0, !PT ;  /* 0x0000000400007c12 */ /* 0x002fc8000f8ec0ff */
[----:B------:R-:W-:-:S13]  /*4da0*/  ISETP.NE.AND P0, PT, R0, UR4, PT ;  /* 0x0000000400007c0c */ /* 0x000fda000bf05270 */
[----:B------:R-:W-:Y:S05]  /*4db0*/  @P0 BRA `(.L_x_106) ;  /* 0x00000000003c0947 */ /* 0x000fea0003800000 */
[----:B------:R-:W1:Y:S01]  /*4dc0*/  S2R R2, SR_LANEID ;  /* 0x0000000000027919 */ /* 0x000e620000000000 */
[----:B------:R-:W-:Y:S01]  /*4dd0*/  ULOP3.LUT UR8, URZ, UR8, URZ, 0x33, !UPT ;  /* 0x00000008ff087292 */ /* 0x000fe2000f8e33ff */
[----:B------:R-:W-:Y:S01]  /*4de0*/  LOP3.LUT R4, RZ, UR4, RZ, 0x33, !PT ;  /* 0x00000004ff047c12 */ /* 0x000fe2000f8e33ff */
[----:B------:R-:W-:Y:S02]  /*4df0*/  VOTEU.ANY UR7, UPT, PT ;  /* 0x0000000000077886 */ /* 0x000fe400038e0100 */
[----:B------:R-:W-:Y:S01]  /*4e00*/  UFLO.U32 UR7, UR7 ;  /* 0x00000007000772bd */ /* 0x000fe200080e0000 */
[----:B------:R-:W2:Y:S01]  /*4e10*/  REDUX UR4, R4 ;  /* 0x00000000040473c4 */ /* 0x000ea20000000000 */
[----:B------:R-:W-:-:S06]  /*4e20*/  IMAD.U32 R0, RZ, RZ, UR8 ;  /* 0x00000008ff007e24 */ /* 0x000fcc000f8e00ff */
[----:B------:R1:W-:Y:S01]  /*4e30*/  UTCATOMSWS.AND URZ, UR8 ;  /* 0x0000000800ff79e3 */ /* 0x0003e20008000000 */
[----:B------:R-:W3:Y:S01]  /*4e40*/  REDUX UR5, R0 ;  /* 0x00000000000573c4 */ /* 0x000ee20000000000 */
[----:B-1----:R-:W-:Y:S01]  /*4e50*/  ISETP.EQ.U32.AND P0, PT, R2, UR7, PT ;  /* 0x0000000702007c0c */ /* 0x002fe2000bf02070 */
[----:B--2---:R-:W-:Y:S01]  /*4e60*/  IMAD.U32 R2, RZ, RZ, UR4 ;  /* 0x00000004ff027e24 */ /* 0x004fe2000f8e00ff */
[----:B---3--:R-:W-:-:S11]  /*4e70*/  MOV R3, UR5 ;  /* 0x0000000500037c02 */ /* 0x008fd60008000f00 */
[----:B------:R1:W-:Y:S04]  /*4e80*/  @P0 ATOMS.AND RZ, [UR6+0x14], R3 ;  /* 0x00001403ffff098c */ /* 0x0003e8000a800006 */
[----:B------:R1:W-:Y:S01]  /*4e90*/  @P0 ATOMS.AND RZ, [UR6+0x18], R2 ;  /* 0x00001802ffff098c */ /* 0x0003e2000a800006 */
[----:B------:R-:W-:Y:S05]  /*4ea0*/  BRA `(.L_x_107) ;  /* 0x0000000000147947 */ /* 0x000fea0003800000 */
.L_x_106:
[----:B------:R-:W-:Y:S02]  /*4eb0*/  MOV R2, 0x4ed0 ;  /* 0x00004ed000027802 */ /* 0x000fe40000000f00 */
[----:B---345:R-:W-:Y:S05]  /*4ec0*/  CALL.REL.NOINC `($__internal_0_$__cuda_sm10x_tcgen05_guardrail_trap_col_being_dealloced_not_returned_by_alloc) ;  /* 0x0000004c00207944 */ /* 0x038fea0003c00000 */
[----:B------:R-:W-:Y:S05]  /*4ed0*/  BRA `(.L_x_107) ;  /* 0x0000000000087947 */ /* 0x000fea0003800000 */
.L_x_105:
[----:B------:R-:W-:Y:S02]  /*4ee0*/  MOV R2, 0x4f00 ;  /* 0x00004f0000027802 */ /* 0x000fe40000000f00 */
[----:B---345:R-:W-:Y:S05]  /*4ef0*/  CALL.REL.NOINC `($__internal_2_$__cuda_sm10x_tcgen05_guardrail_trap_unallocated_columns_being_dealloced) ;  /* 0x0000004c002c7944 */ /* 0x038fea0003c00000 */
.L_x_107:
[----:B------:R-:W-:Y:S01]  /*4f00*/  NOP ;  /* 0x0000000000007918 */ /* 0x000fe20000000000 */
[----:B----4-:R-:W-:Y:S05]  /*4f10*/  EXIT ;  /* 0x000000000000794d */ /* 0x010fea0003800000 */
.L_x_78:
[----:B------:R-:W-:-:S09]  /*4f20*/  UISETP.NE.OR UP5, UPT, UR10, 0x3, !UP5 ;  /* 0x000000030a00788c */ /* 0x000fd2000efa5670 */
[----:B------:R-:W-:Y:S05]  /*4f30*/  BRA.U UP5, `(.L_x_108) ;  /* 0x0000000d05707547 */ /* 0x000fea000b800000 */
[----:B------:R-:W1:Y:S01]  /*4f40*/  LDC R0, c[0x0][0xb30] ;  /* 0x0002cc00ff007b82 */ /* 0x000e620000000800 */
[----:B------:R-:W2:Y:S01]  /*4f50*/  LDCU.64 UR8, c[0x0][0x888] ;  /* 0x00011100ff0877ac */ /* 0x000ea20008000a00 */
[----:B------:R-:W-:Y:S02]  /*4f60*/  HFMA2 R29, -RZ, RZ, 0, 0 ;  /* 0x00000000ff1d7431 */ /* 0x000fe400000001ff */
[----:B------:R-:W-:Y:S01]  /*4f70*/  IMAD.MOV.U32 R31, RZ, RZ, 0x1 ;  /* 0x00000001ff1f7424 */ /* 0x000fe200078e00ff */
[----:B------:R-:W-:Y:S01]  /*4f80*/  MOV R23, 0x1000 ;  /* 0x0000100000177802 */ /* 0x000fe20000000f00 */
[----:B------:R-:W3:Y:S01]  /*4f90*/  LDCU.64 UR4, c[0x0][0x890] ;  /* 0x00011200ff0477ac */ /* 0x000ee20008000a00 */
[----:B------:R-:W-:Y:S01]  /*4fa0*/  IMAD.MOV.U32 R30, RZ, RZ, RZ ;  /* 0x000000ffff1e7224 */ /* 0x000fe200078e00ff */
[----:B------:R-:W4:Y:S01]  /*4fb0*/  LDC R19, c[0x0][0x370] ;  /* 0x0000dc00ff137b82 */ /* 0x000f220000000800 */
[----:B------:R-:W-:Y:S01]  /*4fc0*/  UMOV UR7, 0x400 ;  /* 0x0000040000077882 */ /* 0x000fe20000000000 */
[----:B------:R-:W-:-:S02]  /*4fd0*/  UPLOP3.LUT UP1, UPT, UPT, UPT, UPT, 0x40, 0x4 ;  /* 0x000000000004789c */ /* 0x000fc40003f2e870 */
[----:B------:R-:W-:-:S04]  /*4fe0*/  ULEA UR7, UR37, UR7, 0x18 ;  /* 0x0000000725077291 */ /* 0x000fc8000f8ec0ff */
[----:B------:R-:W4:Y:S01]  /*4ff0*/  LDC R2, c[0x0][0xb0c] ;  /* 0x0002c300ff027b82 */ /* 0x000f220000000800 */
[----:B------:R-:W-:Y:S02]  /*5000*/  UIADD3 UR13, UPT, UPT, UR7, 0x1a8, URZ ;  /* 0x000001a8070d7890 */ /* 0x000fe4000fffe0ff */
[----:B--2---:R-:W-:Y:S02]  /*5010*/  UISETP.NE.U32.AND UP3, UPT, UR8, URZ, UPT ;  /* 0x000000ff0800728c */ /* 0x004fe4000bf65070 */
[----:B------:R-:W-:Y:S02]  /*5020*/  UIADD3 UR25, UPT, UPT, UR7, 0x1a0, URZ ;  /* 0x000001a007197890 */ /* 0x000fe4000fffe0ff */
[----:B---3--:R-:W-:Y:S01]  /*5030*/  UISETP.NE.U32.AND UP4, UPT, UR4, URZ, UPT ;  /* 0x000000ff0400728c */ /* 0x008fe2000bf85070 */
[----:B------:R-:W2:Y:S01]  /*5040*/  LDC R18, c[0x0][0xb20] ;  /* 0x0002c800ff127b82 */ /* 0x000ea20000000800 */
[----:B-1----:R-:W-:Y:S01]  /*5050*/  ISETP.NE.AND P1, PT, R0, 0x1, PT ;  /* 0x000000010000780c */ /* 0x002fe20003f25270 */
[----:B------:R-:W-:-:S02]  /*5060*/  UISETP.NE.AND.EX UP3, UPT, UR9, URZ, UPT, UP3 ;  /* 0x000000ff0900728c */ /* 0x000fc4000bf65330 */
[----:B------:R-:W-:Y:S02]  /*5070*/  UPRMT UR13, UR37, 0x654, UR13 ;  /* 0x00000654250d7896 */ /* 0x000fe4000800000d */
[----:B------:R-:W-:Y:S02]  /*5080*/  UISETP.NE.AND.EX UP4, UPT, UR5, URZ, UPT, UP4 ;  /* 0x000000ff0500728c */ /* 0x000fe4000bf85340 */
[----:B------:R-:W1:Y:S08]  /*5090*/  LDC.64 R32, c[0x0][0x348] ;  /* 0x0000d200ff207b82 */ /* 0x000e700000000a00 */
[----:B------:R-:W3:Y:S08]  /*50a0*/  LDC.64 R16, c[0x0][0xb10] ;  /* 0x0002c400ff107b82 */ /* 0x000ef00000000a00 */
[----:B------:R-:W1:Y:S08]  /*50b0*/  LDC.64 R6, c[0x0][0xb18] ;  /* 0x0002c600ff067b82 */ /* 0x000e700000000a00 */
[----:B------:R-:W1:Y:S08]  /*50c0*/  LDC.64 R4, c[0x0][0xb28] ;  /* 0x0002ca00ff047b82 */ /* 0x000e700000000a00 */
[----:B--2-4-:R-:W1:Y:S02]  /*50d0*/  LDC R22, c[0x0][0x374] ;  /* 0x0000dd00ff167b82 */ /* 0x014e640000000800 */
.L_x_117:
[C---:B------:R-:W-:Y:S02]  /*50e0*/  LEA R0, R30.reuse, UR7, 0x3 ;  /* 0x000000071e007c11 */ /* 0x040fe4000f8e18ff */
[----:B------:R-:W-:Y:S02]  /*50f0*/  SHF.L.U32 R3, R29, 0x1f, RZ ;  /* 0x0000001f1d037819 */ /* 0x000fe400000006ff */
[----:B------:R-:W-:Y:S02]  /*5100*/  LEA R24, R30, UR7, 0x4 ;  /* 0x000000071e187c11 */ /* 0x000fe4000f8e20ff */
[----:B--2---:R-:W2:Y:S02]  /*5110*/  SYNCS.PHASECHK.TRANS64.TRYWAIT P0, [R0+URZ+0x1d0], R3 ;  /* 0x0001d003000075a7 */ /* 0x004ea400080011ff */
[----:B--2---:R-:W-:Y:S05]  /*5120*/  @!P0 BRA `(.L_x_109) ;  /* 0x0000004400c48947 */ /* 0x004fea0003800000 */
.L_x_220:
[----:B------:R-:W-:Y:S01]  /*5130*/  ISETP.GE.AND P0, PT, R40, 0x1, PT ;  /* 0x000000012800780c */ /* 0x000fe20003f06270 */
[----:B------:R-:W4:Y:S01]  /*5140*/  LDS.128 R24, [R24+0x260] ;  /* 0x0002600018187984 */ /* 0x000f220000000c00 */
[----:B--2---:R-:W-:Y:S01]  /*5150*/  VIADD R0, R0, 0x1e0 ;  /* 0x000001e000007836 */ /* 0x004fe20000000000 */
[----:B------:R-:W-:Y:S01]  /*5160*/  @!PT LDS RZ, [RZ] ;  /* 0x00000000fffff984 */ /* 0x000fe20000000800 */
[----:B------:R-:W-:Y:S01]  /*5170*/  @!PT LDS RZ, [RZ] ;  /* 0x00000000fffff984 */ /* 0x000fe20000000800 */
[----:B------:R-:W-:Y:S01]  /*5180*/  @!PT LDS RZ, [RZ] ;  /* 0x00000000fffff984 */ /* 0x000fe20000000800 */
[----:B------:R-:W-:Y:S01]  /*5190*/  @!PT LDS RZ, [RZ] ;  /* 0x00000000fffff984 */ /* 0x000fe20000000800 */
[----:B------:R2:W-:Y:S06]  /*51a0*/  MEMBAR.ALL.CTA ;  /* 0x0000000000007992 */ /* 0x0005ec0000008000 */
[----:B--2---:R-:W2:Y:S01]  /*51b0*/  FENCE.VIEW.ASYNC.S ;  /* 0x00000000000073c6 */ /* 0x004ea20000000000 */
[----:B------:R-:W-:Y:S04]  /*51c0*/  PRMT R0, RZ, 0x654, R0 ;  /* 0x00000654ff007816 */ /* 0x000fe80000000000 */
[----:B--2---:R2:W-:Y:S01]  /*51d0*/  SYNCS.ARRIVE.TRANS64.RED.A1T0 RZ, [R0+URZ], RZ ;  /* 0x000000ff00ff79a7 */ /* 0x0045e200081004ff */
[----:B----4-:R-:W-:Y:S11]  /*51e0*/  LOP3.LUT P3, RZ, R26, 0x1, RZ, 0xc0, !PT ;  /* 0x000000011aff7812 */ /* 0x010ff6000786c0ff */
[----:B------:R-:W-:Y:S02]  /*51f0*/  @!UPT UIADD3 URZ, UPT, UPT, URZ, URZ, URZ ;  /* 0x000000fffffff290 */ /* 0x000fe4000fffe0ff */
[----:B------:R-:W-:Y:S02]  /*5200*/  @P3 MOV R13, R24 ;  /* 0x00000018000d3202 */ /* 0x000fe40000000f00 */
[----:B------:R-:W-:Y:S01]  /*5210*/  @P3 LOP3.LUT R8, R25, 0xffff, RZ, 0xc0, !PT ;  /* 0x0000ffff19083812 */ /* 0x000fe200078ec0ff */
[----:B--2---:R-:W-:Y:S06]  /*5220*/  @!P0 BRA `(.L_x_110) ;  /* 0x0000000000a48947 */ /* 0x004fec0003800000 */
[----:B-1----:R-:W-:Y:S01]  /*5230*/  IMAD.HI.U32 R35, R22, R7, RZ ;  /* 0x0000000716237227 */ /* 0x002fe200078e00ff */
[----:B------:R-:W-:Y:S02]  /*5240*/  ISETP.NE.AND P0, PT, R6, 0x1, PT ;  /* 0x000000010600780c */ /* 0x000fe40003f05270 */
[----:B------:R-:W-:Y:S01]  /*5250*/  ISETP.NE.AND P2, PT, R40, 0x1, PT ;  /* 0x000000012800780c */ /* 0x000fe20003f45270 */
[----:B---3--:R-:W-:Y:S01]  /*5260*/  IMAD.HI.U32 R34, R19, R16, RZ ;  /* 0x0000001013227227 */ /* 0x008fe200078e00ff */
[----:B------:R-:W-:Y:S02]  /*5270*/  SHF.R.U32.HI R35, RZ, R18, R35 ;  /* 0x00000012ff237219 */ /* 0x000fe40000011623 */
[----:B------:R-:W-:Y:S01]  /*5280*/  ISETP.NE.AND P4, PT, R2, 0x1, PT ;  /* 0x000000010200780c */ /* 0x000fe20003f85270 */
[----:B------:R-:W-:Y:S01]  /*5290*/  IMAD.HI.U32 R36, R13, R16, RZ ;  /* 0x000000100d247227 */ /* 0x000fe200078e00ff */
[----:B------:R-:W-:Y:S02]  /*52a0*/  SHF.R.U32.HI R34, RZ, R17, R34 ;  /* 0x00000011ff227219 */ /* 0x000fe40000011622 */
[----:B------:R-:W-:Y:S01]  /*52b0*/  SEL R3, R22, R35, !P0 ;  /* 0x0000002316037207 */ /* 0x000fe20004000000 */
[C---:B------:R-:W-:Y:S01]  /*52c0*/  IMAD.HI.U32 R35, R8.reuse, R7, RZ ;  /* 0x0000000708237227 */ /* 0x040fe200078e00ff */
[----:B------:R-:W-:Y:S02]  /*52d0*/  SEL R11, R19, R34, !P4 ;  /* 0x00000022130b7207 */ /* 0x000fe40006000000 */
[----:B------:R-:W-:Y:S01]  /*52e0*/  SHF.R.U32.HI R36, RZ, R17, R36 ;  /* 0x00000011ff247219 */ /* 0x000fe20000011624 */
[----:B------:R-:W-:Y:S01]  /*52f0*/  IMAD.HI.U32 R38, R3, R4, RZ ;  /* 0x0000000403267227 */ /* 0x000fe200078e00ff */
[----:B------:R-:W-:Y:S03]  /*5300*/  SHF.R.U32.HI R35, RZ, R18, R35 ;  /* 0x00000012ff237219 */ /* 0x000fe60000011623 */
[----:B------:R-:W-:Y:S01]  /*5310*/  IMAD.HI.U32 R34, R11, R4, RZ ;  /* 0x000000040b227227 */ /* 0x000fe200078e00ff */
[----:B------:R-:W-:Y:S02]  /*5320*/  @P2 SHF.R.U32.HI R3, RZ, R5, R38 ;  /* 0x00000005ff032219 */ /* 0x000fe40000011626 */
[----:B------:R-:W-:Y:S02]  /*5330*/  SEL R9, R8, R35, !P0 ;  /* 0x0000002308097207 */ /* 0x000fe40004000000 */
[----:B------:R-:W-:Y:S01]  /*5340*/  @P2 SHF.R.U32.HI R11, RZ, R5, R34 ;  /* 0x00000005ff0b2219 */ /* 0x000fe20000011622 */
[C---:B------:R-:W-:Y:S01]  /*5350*/  IMAD R10, R40.reuse, R3, RZ ;  /* 0x00000003280a7224 */ /* 0x040fe200078e02ff */
[----:B------:R-:W-:Y:S01]  /*5360*/  SEL R3, R13, R36, !P4 ;  /* 0x000000240d037207 */ /* 0x000fe20006000000 */
[C---:B------:R-:W-:Y:S03]  /*5370*/  IMAD.HI.U32 R14, R9.reuse, R4, RZ ;  /* 0x00000004090e7227 */ /* 0x040fe600078e00ff */
[----:B------:R-:W-:Y:S01]  /*5380*/  ISETP.GE.AND P0, PT, R9, R10, PT ;  /* 0x0000000a0900720c */ /* 0x000fe20003f06270 */
[C---:B------:R-:W-:Y:S01]  /*5390*/  IMAD R12, R40.reuse, R11, RZ ;  /* 0x0000000b280c7224 */ /* 0x040fe200078e02ff */
[-C--:B------:R-:W-:Y:S04]  /*53a0*/  SHF.R.U32.HI R14, RZ, R5.reuse, R14 ;  /* 0x00000005ff0e7219 */ /* 0x080fe8000001160e */
[----:B------:R-:W-:Y:S02]  /*53b0*/  ISETP.GE.OR P0, PT, R3, R12, P0 ;  /* 0x0000000c0300720c */ /* 0x000fe40000706670 */
[----:B------:R-:W-:Y:S05]  /*53c0*/  SEL R15, R9, R14, !P2 ;  /* 0x0000000e090f7207 */ /* 0x000fea0005000000 */
[----:B------:R-:W-:Y:S04]  /*53d0*/  IMAD.MOV R14, RZ, RZ, -R15 ;  /* 0x000000ffff0e7224 */ /* 0x000fe800078e0a0f */
[----:B------:R-:W-:Y:S02]  /*53e0*/  IMAD R14, R40, R14, R9 ;  /* 0x0000000e280e7224 */ /* 0x000fe400078e0209 */
[C---:B------:R-:W-:Y:S05]  /*53f0*/  @!P0 IMAD.HI.U32 R10, R3.reuse, R4, RZ ;  /* 0x00000004030a8227 */ /* 0x040fea00078e00ff */
[----:B------:R-:W-:Y:S04]  /*5400*/  @!P0 SHF.R.U32.HI R10, RZ, R5, R10 ;  /* 0x00000005ff0a8219 */ /* 0x000fe8000001160a */
[----:B------:R-:W-:Y:S01]  /*5410*/  @!P0 SEL R0, R3, R10, !P2 ;  /* 0x0000000a03008207 */ /* 0x000fe20005000000 */
[----:B------:R-:W-:Y:S03]  /*5420*/  IMAD.MOV R10, RZ, RZ, -R3 ;  /* 0x000000ffff0a7224 */ /* 0x000fe600078e0a03 */
[----:B------:R-:W-:Y:S01]  /*5430*/  @!P0 IADD3 R15, PT, PT, R15, -R0, RZ ;  /* 0x800000000f0f8210 */ /* 0x000fe20007ffe0ff */
[----:B------:R-:W-:Y:S01]  /*5440*/  @!P0 IMAD R0, R11, R14, R0 ;  /* 0x0000000e0b008224 */ /* 0x000fe200078e0200 */
[----:B------:R-:W-:Y:S01]  /*5450*/  IADD3 R11, PT, PT, -R9, RZ, RZ ;  /* 0x000000ff090b7210 */ /* 0x000fe20007ffe1ff */
[----:B------:R-:W-:Y:S02]  /*5460*/  IMAD R13, R2, R10, R13 ;  /* 0x0000000a020d7224 */ /* 0x000fe400078e020d */
[----:B------:R-:W-:Y:S02]  /*5470*/  @!P0 IMAD R9, R15, R40, R3 ;  /* 0x000000280f098224 */ /* 0x000fe400078e0203 */
[----:B------:R-:W-:Y:S02]  /*5480*/  @!P0 IMAD.MOV.U32 R3, RZ, RZ, R0 ;  /* 0x000000ffff038224 */ /* 0x000fe400078e0000 */
[----:B------:R-:W-:Y:S02]  /*5490*/  IMAD R8, R6, R11, R8 ;  /* 0x0000000b06087224 */ /* 0x000fe400078e0208 */
[----:B------:R-:W-:Y:S02]  /*54a0*/  IMAD R13, R3, R2, R13 ;  /* 0x00000002030d7224 */ /* 0x000fe400078e020d */
[----:B------:R-:W-:Y:S02]  /*54b0*/  IMAD R8, R9, R6, R8 ;  /* 0x0000000609087224 */ /* 0x000fe400078e0208 */
.L_x_110:
[----:B------:R-:W-:Y:S05]  /*54c0*/  BRA.U UP1, `(.L_x_111) ;  /* 0x0000000101107547 */ /* 0x000fea000b800000 */
[----:B------:R-:W-:Y:S04]  /*54d0*/  MOV R0, UR6 ;  /* 0x0000000600007c02 */ /* 0x000fe80008000f00 */
[----:B------:R-:W-:Y:S04]  /*54e0*/  SHF.L.U32 R3, R0, 0x1f, RZ ;  /* 0x0000001f00037819 */ /* 0x000fe800000006ff */
[----:B------:R-:W2:Y:S02]  /*54f0*/  SYNCS.PHASECHK.TRANS64.TRYWAIT P0, [UR7+0x1c8], R3 ;  /* 0x0001c803ff0075a7 */ /* 0x000ea40008001107 */
[----:B--2---:R-:W-:Y:S05]  /*5500*/  @!P0 BRA `(.L_x_112) ;  /* 0x0000004000e08947 */ /* 0x004fea0003800000 */
.L_x_111:
[----:B------:R-:W-:Y:S02]  /*5510*/  R2UR UR26, R20 ;  /* 0x00000000141a72ca */ /* 0x000fe400000e0000 */
[----:B------:R-:W-:Y:S02]  /*5520*/  R2UR UR27, R21 ;  /* 0x00000000151b72ca */ /* 0x000fe400000e0000 */
[----:B------:R-:W-:Y:S02]  /*5530*/  ISETP.NE.U32.AND P2, PT, RZ, UR4, PT ;  /* 0x00000004ff007c0c */ /* 0x000fe4000bf45070 */
[----:B------:R-:W-:Y:S02]  /*5540*/  SHF.L.U32 R12, R31, 0x1f, RZ ;  /* 0x0000001f1f0c7819 */ /* 0x000fe400000006ff */
[----:B------:R-:W-:Y:S05]  /*5550*/  ISETP.NE.AND.EX P2, PT, RZ, UR5, PT, P2 ;  /* 0x00000005ff007c0c */ /* 0x000fea000bf45320 */
[----:B------:R-:W-:Y:S02]  /*5560*/  USHF.L.U32 UR26, UR26, 0x7, URZ ;  /* 0x000000071a1a7899 */ /* 0x000fe400080006ff */
[----:B------:R-:W-:Y:S01]  /*5570*/  USHF.L.U32 UR27, UR27, 0x6, URZ ;  /* 0x000000061b1b7899 */ /* 0x000fe200080006ff */
[----:B------:R-:W-:Y:S11]  /*5580*/  BRA.U !UP4, `(.L_x_113) ;  /* 0x000000010c347547 */ /* 0x000ff6000b800000 */
[----:B------:R-:W-:Y:S01]  /*5590*/  UPLOP3.LUT UP0, UPT, UPT, UPT, UP3, 0x80, 0x8 ;  /* 0x000000000008789c */ /* 0x000fe20003f0f030 */
[----:B--2---:R-:W-:Y:S02]  /*55a0*/  HFMA2 R0, -RZ, RZ, 0, 5.9604644775390625e-08 ;  /* 0x00000001ff007431 */ /* 0x004fe400000001ff */
[----:B------:R-:W-:Y:S03]  /*55b0*/  IMAD.MOV.U32 R95, RZ, RZ, 0x1 ;  /* 0x00000001ff5f7424 */ /* 0x000fe600078e00ff */
[----:B------:R-:W-:Y:S05]  /*55c0*/  PLOP3.LUT P0, PT, PT, PT, UP0, 0x80, 0x8 ;  /* 0x000000000008781c */ /* 0x000fea0003f0f008 */
[----:B------:R-:W2:Y:S01]  /*55d0*/  @UP0 LDCU.64 UR10, c[0x0][0x888] ;  /* 0x00011100ff0a07ac */ /* 0x000ea20008000a00 */
[----:B------:R-:W-:Y:S07]  /*55e0*/  @UP0 UIMAD UR8, UR36, UR4, URZ ;  /* 0x00000004240802a4 */ /* 0x000fee000f8e02ff */
[----:B------:R-:W-:Y:S01]  /*55f0*/  @!P0 PRMT R95, R0, 0x7610, R95 ;  /* 0x00007610005f8816 */ /* 0x000fe2000000005f */
[----:B--2---:R-:W-:Y:S03]  /*5600*/  @UP0 UIMAD.WIDE UR10, UR8, 0x4, UR10 ;  /* 0x00000004080a08a5 */ /* 0x004fe6000f8e020a */
[----:B------:R-:W2:Y:S03]  /*5610*/  @!UP0 LDCU UR8, c[0x0][0x880] ;  /* 0x00011000ff0887ac */ /* 0x000ea60008000800 */
[----:B------:R-:W-:Y:S01]  /*5620*/  IMAD.U32 R10, RZ, RZ, UR10 ;  /* 0x0000000aff0a7e24 */ /* 0x000fe2000f8e00ff */
[----:B------:R-:W-:Y:S05]  /*5630*/  MOV R11, UR11 ;  /* 0x0000000b000b7c02 */ /* 0x000fea0008000f00 */
[----:B-----5:R4:W5:Y:S02]  /*5640*/  @P0 LDG.E R49, desc[UR46][R10.64] ;  /* 0x0000002e0a310981 */ /* 0x020964000c1e1900 */
[----:B--2-4-:R-:W-:Y:S07]  /*5650*/  @!P0 IMAD.U32 R49, RZ, RZ, UR8 ;  /* 0x00000008ff318e24 */ /* 0x014fee000f8e00ff */
.L_x_113:
[----:B-----5:R-:W-:Y:S01]  /*5660*/  @!P2 FSETP.EQ.AND P0, PT, R49, RZ, PT ;  /* 0x000000ff3100a20b */ /* 0x020fe20003f02000 */
[----:B------:R-:W-:Y:S01]  /*5670*/  @!UPT UIADD3 URZ, UPT, UPT, URZ, URZ, URZ ;  /* 0x000000fffffff290 */ /* 0x000fe2000fffe0ff */
[----:B------:R-:W-:Y:S11]  /*5680*/  @!P2 BRA `(.L_x_114) ;  /* 0x000000000014a947 */ /* 0x000ff60003800000 */
[----:B------:R-:W-:Y:S02]  /*5690*/  LOP3.LUT P2, RZ, R95, 0xff, RZ, 0xc0, !PT ;  /* 0x000000ff5fff7812 */ /* 0x000fe4000784c0ff */
[----:B------:R-:W-:Y:S04]  /*56a0*/  PLOP3.LUT P0, PT, PT, PT, UP0, 0x80, 0x8 ;  /* 0x000000000008781c */ /* 0x000fe80003f0f008 */
[----:B------:R-:W-:Y:S07]  /*56b0*/  PLOP3.LUT P0, PT, P0, PT, PT, 0x8, 0x80 ;  /* 0x000000000080781c */ /* 0x000fee000070e170 */
[----:B------:R-:W-:Y:S11]  /*56c0*/  @P2 FSETP.EQ.AND P0, PT, R49, RZ, PT ;  /* 0x000000ff3100220b */ /* 0x000ff60003f02000 */
[----:B------:R-:W-:Y:S02]  /*56d0*/  @!UPT UIADD3 URZ, UPT, UPT, URZ, URZ, URZ ;  /* 0x000000fffffff290 */ /* 0x000fe4000fffe0ff */
.L_x_114:
[----:B------:R-:W4:Y:S01]  /*56e0*/  SYNCS.PHASECHK.TRANS64.TRYWAIT P2, [UR7+0x1b0], R12 ;  /* 0x0001b00cff0075a7 */ /* 0x000f220008041107 */
[----:B------:R-:W-:Y:S04]  /*56f0*/  ELECT P4, URZ, PT ;  /* 0x0000000000ff782f */ /* 0x000fe80003880000 */
[----:B------:R-:W-:Y:S11]  /*5700*/  PLOP3.LUT P4, PT, P0, P4, PT, 0xf2, 0x2f ;  /* 0x00000000002f781c */ /* 0x000ff60000789e72 */
[----:B------:R-:W-:Y:S02]  /*5710*/  @!UPT UIADD3 URZ, UPT, UPT, URZ, URZ, URZ ;  /* 0x000000fffffff290 */ /* 0x000fe4000fffe0ff */
[----:B-1----:R-:W-:Y:S05]  /*5720*/  @!P4 IADD3 R21, P0, PT, R32, 0x580, RZ ;  /* 0x000005802015c810 */ /* 0x002fea0007f1e0ff */
[----:B------:R-:W-:Y:S01]  /*5730*/  @!P4 IMAD.X R20, RZ, RZ, R33, P0 ;  /* 0x000000ffff14c224 */ /* 0x000fe200000e0621 */
[----:B----4-:R-:W-:Y:S07]  /*5740*/  @!P2 BRA `(.L_x_115) ;  /* 0x000000400068a947 */ /* 0x010fee0003800000 */
.L_x_223:
[----:B------:R-:W4:Y:S01]  /*5750*/  LDC.64 R14, c[0x0][0xb10] ;  /* 0x0002c400ff0e7b82 */ /* 0x000f220000000a00 */
[----:B------:R-:W-:Y:S01]  /*5760*/  @!P4 R2UR UR9, R21 ;  /* 0x000000001509c2ca */ /* 0x000fe200000e0000 */
[----:B------:R-:W-:Y:S01]  /*5770*/  VOTEU.ALL UP1, P4 ;  /* 0x0000000000ff7886 */ /* 0x000fe20002020000 */
[----:B------:R-:W-:Y:S01]  /*5780*/  @!P4 R2UR UR8, R20 ;  /* 0x000000001408c2ca */ /* 0x000fe200000e0000 */
[----:B------:R-:W-:Y:S01]  /*5790*/  VOTEU.ALL UP2, P4 ;  /* 0x0000000000ff7886 */ /* 0x000fe20002040000 */
[----:B------:R-:W-:Y:S03]  /*57a0*/  UMOV UR16, 0x0 ;  /* 0x0000000000107882 */ /* 0x000fe60000000000 */
[----:B------:R-:W5:Y:S01]  /*57b0*/  LDC.64 R10, c[0x0][0xb18] ;  /* 0x0002c600ff0a7b82 */ /* 0x000f620000000a00 */
[----:B------:R-:W-:Y:S01]  /*57c0*/  @!UP1 UIADD3 UR24, UPT, UPT, UR7, 0x300, URZ ;  /* 0x0000030007189890 */ /* 0x000fe2000fffe0ff */
[----:B------:R-:W-:Y:S01]  /*57d0*/  @P3 SHF.R.U32.HI R28, RZ, 0x10, R25 ;  /* 0x00000010ff1c3819 */ /* 0x000fe20000011619 */
[----:B------:R-:W-:Y:S01]  /*57e0*/  UMOV UR17, 0x10000000 ;  /* 0x1000000000117882 */ /* 0x000fe20000000000 */
[----:B------:R-:W-:Y:S01]  /*57f0*/  UMOV UR28, UR36 ;  /* 0x00000024001c7c82 */ /* 0x000fe20008000000 */
[----:B------:R-:W-:Y:S03]  /*5800*/  @!UP1 UIADD3 UR10, UPT, UPT, UR26, 0x40, URZ ;  /* 0x000000401a0a9890 */ /* 0x000fe6000fffe0ff */
[----:B--2---:R-:W2:Y:S01]  /*5810*/  @!P1 LDC R0, c[0x0][0xb20] ;  /* 0x0002c800ff009b82 */ /* 0x004ea20000000800 */
[----:B------:R-:W-:Y:S01]  /*5820*/  UMOV UR11, UR27 ;  /* 0x0000001b000b7c82 */ /* 0x000fe20008000000 */
[----:B------:R-:W-:Y:S01]  /*5830*/  IMAD.U32 R20, RZ, RZ, UR9 ;  /* 0x00000009ff147e24 */ /* 0x000fe2000f8e00ff */
[----:B------:R-:W-:Y:S05]  /*5840*/  UMOV UR9, UR25 ;  /* 0x0000001900097c82 */ /* 0x000fea0008000000 */
[----:B-1----:R-:W1:Y:S01]  /*5850*/  @!P1 LDC R3, c[0x0][0xb0c] ;  /* 0x0002c300ff039b82 */ /* 0x002e620000000800 */
[----:B------:R-:W-:Y:S01]  /*5860*/  IMAD.U32 R21, RZ, RZ, UR8 ;  /* 0x00000008ff157e24 */ /* 0x000fe2000f8e00ff */
[----:B------:R-:W-:Y:S01]  /*5870*/  @!UP1 UIADD3 UR8, UPT, UPT, UR7, 0xb00, URZ ;  /* 0x00000b0007089890 */ /* 0x000fe2000fffe0ff */
[----:B------:R-:W-:Y:S01]  /*5880*/  @!P4 R2UR UR18, R20 ;  /* 0x000000001412c2ca */ /* 0x000fe200000e0000 */
[----:B------:R-:W-:Y:S01]  /*5890*/  VOTEU.ALL UP1, P4 ;  /* 0x0000000000ff7886 */ /* 0x000fe20002020000 */
[----:B------:R-:W-:Y:S01]  /*58a0*/  @!P4 IMAD.MOV.U32 R20, RZ, RZ, 0x1000 ;  /* 0x00001000ff14c424 */ /* 0x000fe200078e00ff */
[----:B------:R-:W-:Y:S01]  /*58b0*/  @!P4 R2UR UR19, R21 ;  /* 0x000000001513c2ca */ /* 0x000fe200000e0000 */
[----:B------:R-:W-:Y:S01]  /*58c0*/  UMOV UR12, UR36 ;  /* 0x00000024000c7c82 */ /* 0x000fe20008000000 */
[----:B------:R-:W-:Y:S01]  /*58d0*/  UPRMT UR14, UR37, 0x654, UR25 ;  /* 0x00000654250e7896 */ /* 0x000fe20008000019 */
[----:B------:R-:W-:Y:S10]  /*58e0*/  VIADD R30, R30, 0x1 ;  /* 0x000000011e1e7836 */ /* 0x000ff40000000000 */
[----:B------:R1:W-:Y:S02]  /*58f0*/  @!UP2 UTMALDG.3D [UR24], [UR18], desc[UR16] ;  /* 0x000010181200a5b4 */ /* 0x0003e40008011000 */
[----:B-1----:R-:W-:Y:S01]  /*5900*/  @!P1 ISETP.NE.AND P2, PT, R3, 0x1, PT ;  /* 0x000000010300980c */ /* 0x002fe20003f45270 */
[C---:B----4-:R-:W-:Y:S01]  /*5910*/  @!P1 IMAD.HI.U32 R14, R13.reuse, R14, RZ ;  /* 0x0000000e0d0e9227 */ /* 0x050fe200078e00ff */
[----:B-----5:R-:W-:Y:S01]  /*5920*/  @!P1 ISETP.NE.AND P0, PT, R10, 0x1, PT ;  /* 0x000000010a00980c */ /* 0x020fe20003f05270 */
[----:B------:R1:W-:Y:S01]  /*5930*/  @!UP1 UTMALDG.3D [UR8], [UR18], desc[UR16] ;  /* 0x00001008120095b4 */ /* 0x0003e20008011000 */
[----:B------:R1:W-:Y:S01]  /*5940*/  @!P4 SYNCS.ARRIVE.TRANS64.RED.A0TR RZ, [UR7+0x1a0], R20 ;  /* 0x0001a014ffffc9a7 */ /* 0x0003e20008300407 */
[C---:B------:R-:W-:Y:S01]  /*5950*/  @!P1 IMAD.HI.U32 R11, R8.reuse, R11, RZ ;  /* 0x0000000b080b9227 */ /* 0x040fe200078e00ff */
[----:B------:R-:W-:Y:S04]  /*5960*/  @!P1 SHF.R.U32.HI R14, RZ, R15, R14 ;  /* 0x0000000fff0e9219 */ /* 0x000fe8000001160e */
[----:B--2---:R-:W-:Y:S02]  /*5970*/  @!P1 SHF.R.U32.HI R9, RZ, R0, R11 ;  /* 0x00000000ff099219 */ /* 0x004fe4000001160b */
[----:B------:R-:W-:Y:S02]  /*5980*/  @!P1 SEL R14, R13, R14, !P2 ;  /* 0x0000000e0d0e9207 */ /* 0x000fe40005000000 */
[----:B------:R-:W-:Y:S05]  /*5990*/  @!P1 SEL R9, R8, R9, !P0 ;  /* 0x0000000908099207 */ /* 0x000fea0004000000 */
[----:B------:R-:W-:Y:S01]  /*59a0*/  @!P1 IMAD.IADD R0, R9, 0x1, -R14 ;  /* 0x0000000109009824 */ /* 0x000fe200078e0a0e */
[----:B------:R-:W-:Y:S01]  /*59b0*/  SYNCS.ARRIVE.TRANS64.RED.A1T0 RZ, [UR14], RZ ;  /* 0x000000ffffff79a7 */ /* 0x000fe2000810040e */
[----:B------:R-:W-:Y:S02]  /*59c0*/  @!P1 IMAD.IADD R9, R14, 0x1, -R9 ;  /* 0x000000010e099824 */ /* 0x000fe400078e0a09 */
[----:B------:R-:W-:Y:S02]  /*59d0*/  @!P1 IMAD R13, R0, R3, R13 ;  /* 0x00000003000d9224 */ /* 0x000fe400078e020d */
[----:B------:R-:W-:Y:S01]  /*59e0*/  @!P1 IMAD R8, R9, R10, R8 ;  /* 0x0000000a09089224 */ /* 0x000fe200078e0208 */
[----:B------:R-:W2:Y:S02]  /*59f0*/  SYNCS.PHASECHK.TRANS64.TRYWAIT P5, [UR7+0x1b8], R12 ;  /* 0x0001b80cff0075a7 */ /* 0x000ea400080a1107 */
[----:B-12---:R-:W-:Y:S05]  /*5a00*/  @!P5 BRA `(.L_x_116) ;  /* 0x0000003c00d0d947 */ /* 0x006fea0003800000 */
.L_x_225:
[----:B-1----:R-:W-:Y:S01]  /*5a10*/  @!P4 IADD3 R3, P0, PT, R32, 0x580, RZ ;  /* 0x000005802003c810 */ /* 0x002fe20007f1e0ff */
[----:B------:R-:W-:Y:S01]  /*5a20*/  VOTEU.ALL UP1, P4 ;  /* 0x0000000000ff7886 */ /* 0x000fe20002020000 */
[----:B------:R-:W-:Y:S01]  /*5a30*/  VOTEU.ALL UP2, P4 ;  /* 0x0000000000ff7886 */ /* 0x000fe20002040000 */
[----:B------:R-:W-:Y:S01]  /*5a40*/  UMOV UR14, 0x0 ;  /* 0x00000000000e7882 */ /* 0x000fe20000000000 */
[----:B------:R-:W-:Y:S01]  /*5a50*/  @!P4 R2UR UR9, R3 ;  /* 0x000000000309c2ca */ /* 0x000fe200000e0000 */
[----:B------:R-:W-:Y:S01]  /*5a60*/  @!P4 IMAD.X R0, RZ, RZ, R33, P0 ;  /* 0x000000ffff00c224 */ /* 0x000fe200000e0621 */
[----:B------:R-:W-:Y:S01]  /*5a70*/  @!UP1 UIADD3 UR17, UPT, UPT, UR7, 0x1a8, URZ ;  /* 0x000001a807119890 */ /* 0x000fe2000fffe0ff */
[----:B------:R-:W-:Y:S01]  /*5a80*/  ISETP.NE.AND P0, PT, R30, 0x2, PT ;  /* 0x000000021e00780c */ /* 0x000fe20003f05270 */
[----:B------:R-:W-:Y:S01]  /*5a90*/  @!UP1 UIADD3 UR18, UPT, UPT, UR26, 0x20, URZ ;  /* 0x000000201a129890 */ /* 0x000fe2000fffe0ff */
[----:B------:R-:W-:Y:S01]  /*5aa0*/  LOP3.LUT R31, R31, 0x1, RZ, 0x3c, !PT ;  /* 0x000000011f1f7812 */ /* 0x000fe200078e3cff */
[----:B------:R-:W-:Y:S01]  /*5ab0*/  @!UP1 UIADD3 UR16, UPT, UPT, UR7, 0x1300, URZ ;  /* 0x0000130007109890 */ /* 0x000fe2000fffe0ff */
[----:B------:R-:W-:Y:S01]  /*5ac0*/  @!P4 R2UR UR8, R0 ;  /* 0x000000000008c2ca */ /* 0x000fe200000e0000 */
[----:B------:R-:W-:Y:S01]  /*5ad0*/  UMOV UR15, 0x10000000 ;  /* 0x10000000000f7882 */ /* 0x000fe20000000000 */
[----:B------:R-:W-:Y:S01]  /*5ae0*/  UMOV UR19, UR27 ;  /* 0x0000001b00137c82 */ /* 0x000fe20008000000 */
[----:B------:R-:W-:Y:S01]  /*5af0*/  UMOV UR20, UR36 ;  /* 0x0000002400147c82 */ /* 0x000fe20008000000 */
[----:B------:R-:W-:Y:S01]  /*5b00*/  @!UP1 UIADD3 UR10, UPT, UPT, UR26, 0x60, URZ ;  /* 0x000000601a0a9890 */ /* 0x000fe2000fffe0ff */
[----:B------:R-:W-:Y:S01]  /*5b10*/  SEL R0, RZ, 0x1, P0 ;  /* 0x00000001ff007807 */ /* 0x000fe20000000000 */
[----:B------:R-:W-:Y:S01]  /*5b20*/  IMAD.U32 R10, RZ, RZ, UR9 ;  /* 0x00000009ff0a7e24 */ /* 0x000fe2000f8e00ff */
[----:B------:R-:W-:Y:S01]  /*5b30*/  UMOV UR11, UR27 ;  /* 0x0000001b000b7c82 */ /* 0x000fe20008000000 */
[----:B------:R-:W-:Y:S01]  /*5b40*/  UMOV UR12, UR36 ;  /* 0x00000024000c7c82 */ /* 0x000fe20008000000 */
[----:B------:R-:W-:Y:S01]  /*5b50*/  UMOV UR9, UR17 ;  /* 0x0000001100097c82 */ /* 0x000fe20008000000 */
[----:B------:R-:W-:Y:S01]  /*5b60*/  @P3 R2UR UR36, R28 ;  /* 0x000000001c2432ca */ /* 0x000fe200000e0000 */
[----:B------:R-:W-:Y:S01]  /*5b70*/  IMAD.IADD R20, R8, 0x1, R94 ;  /* 0x0000000108147824 */ /* 0x000fe200078e025e */
[----:B------:R-:W-:Y:S01]  /*5b80*/  @!P4 R2UR UR22, R10 ;  /* 0x000000000a16c2ca */ /* 0x000fe200000e0000 */
[----:B------:R-:W-:Y:S01]  /*5b90*/  IMAD.U32 R11, RZ, RZ, UR8 ;  /* 0x00000008ff0b7e24 */ /* 0x000fe2000f8e00ff */
[----:B------:R-:W-:Y:S01]  /*5ba0*/  @!UP1 UIADD3 UR8, UPT, UPT, UR7, 0x1b00, URZ ;  /* 0x00001b0007089890 */ /* 0x000fe2000fffe0ff */
[----:B------:R-:W-:Y:S01]  /*5bb0*/  LOP3.LUT R29, R29, R0, RZ, 0x3c, !PT ;  /* 0x000000001d1d7212 */ /* 0x000fe200078e3cff */
[----:B------:R-:W-:Y:S01]  /*5bc0*/  VOTEU.ALL UP1, P4 ;  /* 0x0000000000ff7886 */ /* 0x000fe20002020000 */
[----:B------:R-:W-:Y:S01]  /*5bd0*/  IMAD.IADD R21, R13, 0x1, R96 ;  /* 0x000000010d157824 */ /* 0x000fe200078e0260 */
[----:B------:R-:W-:Y:S02]  /*5be0*/  @!P4 R2UR UR23, R11 ;  /* 0x000000000b17c2ca */ /* 0x000fe400000e0000 */
[----:B------:R-:W-:Y:S11]  /*5bf0*/  SEL R30, R30, RZ, P0 ;  /* 0x000000ff1e1e7207 */ /* 0x000ff60000000000 */
[----:B------:R2:W-:Y:S01]  /*5c00*/  @!UP2 UTMALDG.3D [UR16], [UR22], desc[UR14] ;  /* 0x00000e101600a5b4 */ /* 0x0005e20008011000 */
[----:B------:R2:W-:Y:S01]  /*5c10*/  @!UP1 UTMALDG.3D [UR8], [UR22], desc[UR14] ;  /* 0x00000e08160095b4 */ /* 0x0005e20008011000 */
[----:B------:R2:W-:Y:S01]  /*5c20*/  @!P4 SYNCS.ARRIVE.TRANS64.RED.A0TR RZ, [UR7+0x1a8], R23 ;  /* 0x0001a817ffffc9a7 */ /* 0x0005e20008300407 */
[----:B------:R-:W-:Y:S01]  /*5c30*/  UPLOP3.LUT UP1, UPT, UPT, UPT, UPT, 0x80, 0x8 ;  /* 0x000000000008789c */ /* 0x000fe20003f2f070 */
[----:B------:R-:W-:Y:S01]  /*5c40*/  SYNCS.ARRIVE.TRANS64.RED.A1T0 RZ, [UR13], RZ ;  /* 0x000000ffffff79a7 */ /* 0x000fe2000810040d */
[----:B------:R-:W-:Y:S09]  /*5c50*/  @P3 BRA `(.L_x_117) ;  /* 0xfffffff400203947 */ /* 0x000ff2000383ffff */
[----:B------:R-:W-:-:S04]  /*5c60*/  SHF.L.U32 R3, R31, 0x1f, RZ ;  /* 0x0000001f1f037819 */ /* 0x000fc800000006ff */
[----:B------:R-:W1:Y:S02]  /*5c70*/  SYNCS.PHASECHK.TRANS64.TRYWAIT P0, [UR7+0x1b0], R3 ;  /* 0x0001b003ff0075a7 */ /* 0x000e640008001107 */
[----:B-1----:R-:W-:Y:S05]  /*5c80*/  @!P0 BRA `(.L_x_118) ;  /* 0x0000003c00488947 */ /* 0x002fea0003800000 */
.L_x_227:
[----:B-1----:R-:W-:-:S07]  /*5c90*/  MOV R0, UR7 ;  /* 0x0000000700007c02 */ /* 0x002fce0008000f00 */
.L_x_119:
[----:B-1----:R-:W-:-:S04]  /*5ca0*/  SHF.L.U32 R3, R31, 0x1f, RZ ;  /* 0x0000001f1f037819 */ /* 0x002fc800000006ff */
[----:B------:R1:W4:Y:S03]  /*5cb0*/  SYNCS.PHASECHK.TRANS64.TRYWAIT P0, [R0+URZ+0x1b8], R3 ;  /* 0x0001b803000075a7 */ /* 0x00032600080011ff */
[----:B----4-:R-:W-:Y:S05]  /*5cc0*/  @!P0 NANOSLEEP.SYNCS 0x989680 ;  /* 0x009896800000895d */ /* 0x010fea0003900000 */
[----:B------:R-:W4:Y:S02]  /*5cd0*/  @!P0 SYNCS.PHASECHK.TRANS64 P0, [R0+URZ+0x1b8], R3 ;  /* 0x0001b803000085a7 */ /* 0x000f2400080010ff */
[----:B--2-4-:R-:W-:Y:S05]  /*5ce0*/  @P0 EXIT ;  /* 0x000000000000094d */ /* 0x014fea0003800000 */
[----:B------:R-:W-:Y:S05]  /*5cf0*/  BRA `(.L_x_119) ;  /* 0xfffffffc00e87947 */ /* 0x000fea000383ffff */
.L_x_108:
[----:B------:R-:W-:-:S06]  /*5d00*/  UISETP.GE.AND UP1, UPT, UR10, 0x4, UPT ;  /* 0x000000040a00788c */ /* 0x000fcc000bf26270 */
[----:B------:R-:W-:-:S13]  /*5d10*/  PLOP3.LUT P0, PT, PT, PT, UP1, 0x80, 0x8 ;  /* 0x000000000008781c */ /* 0x000fda0003f0f018 */
[----:B------:R-:W-:Y:S05]  /*5d20*/  @!P0 EXIT ;  /* 0x000000000000894d */ /* 0x000fea0003800000 */
[----:B------:R-:W-:Y:S01]  /*5d30*/  BAR.SYNC.DEFER_BLOCKING 0x6, 0xa0 ;  /* 0x0182800000007b1d */ /* 0x000fe20000010000 */
[C---:B------:R-:W-:Y:S01]  /*5d40*/  IMAD.SHL.U32 R101, R109.reuse, 0x20, RZ ;  /* 0x000000206d657824 */ /* 0x040fe200078e00ff */
[----:B------:R-:W-:Y:S01]  /*5d50*/  CS2R R106, SRZ ;  /* 0x00000000006a7805 */ /* 0x000fe2000001ff00 */
[C---:B------:R-:W-:Y:S01]  /*5d60*/  IMAD.SHL.U32 R3, R109.reuse, 0x4, RZ ;  /* 0x000000046d037824 */ /* 0x040fe200078e00ff */
[----:B------:R-:W-:Y:S01]  /*5d70*/  CS2R R104, SRZ ;  /* 0x0000000000687805 */ /* 0x000fe2000001ff00 */
[----:B------:R-:W-:Y:S01]  /*5d80*/  IMAD.U32 R47, R109, 0x10000, RZ ;  /* 0x000100006d2f7824 */ /* 0x000fe200078e00ff */
[----:B------:R-:W-:Y:S02]  /*5d90*/  UMOV UR49, 0x400 ;  /* 0x0000040000317882 */ /* 0x000fe40000000000 */
[----:B------:R-:W1:Y:S01]  /*5da0*/  LDC R99, c[0x0][0x370] ;  /* 0x0000dc00ff637b82 */ /* 0x000e620000000800 */
[----:B------:R-:W-:Y:S01]  /*5db0*/  ULEA UR49, UR37, UR49, 0x18 ;  /* 0x0000003125317291 */ /* 0x000fe2000f8ec0ff */
[C---:B------:R-:W-:Y:S01]  /*5dc0*/  LOP3.LUT R2, R101.reuse, 0x80, RZ, 0xc0, !PT ;  /* 0x0000008065027812 */ /* 0x040fe200078ec0ff */
[----:B------:R-:W-:Y:S01]  /*5dd0*/  IMAD.SHL.U32 R5, R102, 0x400, RZ ;  /* 0x0000040066057824 */ /* 0x000fe200078e00ff */
[C---:B------:R-:W-:Y:S01]  /*5de0*/  LOP3.LUT R100, R101.reuse, 0xb60, RZ, 0xc0, !PT ;  /* 0x00000b6065647812 */ /* 0x040fe200078ec0ff */
[----:B------:R-:W-:Y:S01]  /*5df0*/  UIADD3 UR4, UPT, UPT, UR49, 0x2300, URZ ;  /* 0x0000230031047890 */ /* 0x000fe2000fffe0ff */
[----:B------:R-:W-:Y:S01]  /*5e00*/  LOP3.LUT R3, R2, 0x10, R3, 0xf8, !PT ;  /* 0x0000001002037812 */ /* 0x000fe200078ef803 */
[----:B------:R-:W-:Y:S01]  /*5e10*/  IMAD.SHL.U32 R2, R102, 0x200000, RZ ;  /* 0x0020000066027824 */ /* 0x000fe200078e00ff */
[----:B------:R-:W2:Y:S01]  /*5e20*/  LDC R42, c[0x0][0xb0c] ;  /* 0x0002c300ff2a7b82 */ /* 0x000ea20000000800 */
[----:B------:R-:W-:Y:S01]  /*5e30*/  LOP3.LUT R100, R100, 0x400, R5, 0xf8, !PT ;  /* 0x0000040064647812 */ /* 0x000fe200078ef805 */
[----:B------:R-:W-:Y:S01]  /*5e40*/  IMAD.MOV.U32 R44, RZ, RZ, RZ ;  /* 0x000000ffff2c7224 */ /* 0x000fe200078e00ff */
[----:B------:R-:W-:Y:S01]  /*5e50*/  LOP3.LUT P0, RZ, R101, 0x80, RZ, 0xc0, !PT ;  /* 0x0000008065ff7812 */ /* 0x000fe2000780c0ff */
[----:B------:R-:W-:Y:S01]  /*5e60*/  IMAD.MOV.U32 R112, RZ, RZ, RZ ;  /* 0x000000ffff707224 */ /* 0x000fe200078e00ff */
[----:B------:R-:W-:Y:S01]  /*5e70*/  LOP3.LUT R2, R2, 0x200000, RZ, 0xc0, !PT ;  /* 0x0020000002027812 */ /* 0x000fe200078ec0ff */
[----:B------:R-:W-:Y:S01]  /*5e80*/  IMAD.U32 R108, RZ, RZ, UR4 ;  /* 0x00000004ff6c7e24 */ /* 0x000fe2000f8e00ff */
[----:B------:R-:W-:Y:S01]  /*5e90*/  LOP3.LUT R100, R100, R3, RZ, 0xfc, !PT ;  /* 0x0000000364647212 */ /* 0x000fe200078efcff */
[----:B------:R-:W3:Y:S01]  /*5ea0*/  LDC R97, c[0x0][0xb20] ;  /* 0x0002c800ff617b82 */ /* 0x000ee20000000800 */
[----:B------:R-:W4:Y:S01]  /*5eb0*/  LDS R0, [UR49+0x280] ;  /* 0x00028031ff007984 */ /* 0x000f220008000800 */
[----:B------:R-:W-:Y:S01]  /*5ec0*/  LOP3.LUT R47, R2, 0x400000, R47, 0xf8, !PT ;  /* 0x00400000022f7812 */ /* 0x000fe200078ef82f */
[----:B------:R-:W1:Y:S01]  /*5ed0*/  LDCU.64 UR52, c[0x0][0x348] ;  /* 0x00006900ff3477ac */ /* 0x000e620008000a00 */
[----:B------:R-:W-:-:S02]  /*5ee0*/  P2R R2, PR, RZ, 0x1 ;  /* 0x00000001ff027803 */ /* 0x000fc40000000000 */
[----:B------:R-:W-:Y:S01]  /*5ef0*/  LOP3.LUT R109, R109, 0x60, RZ, 0xc0, !PT ;  /* 0x000000606d6d7812 */ /* 0x000fe200078ec0ff */
[----:B------:R-:W1:Y:S01]  /*5f00*/  LDCU.64 UR38, c[0x0][0x888] ;  /* 0x00011100ff2677ac */ /* 0x000e620008000a00 */
[----:B------:R-:W1:Y:S01]  /*5f10*/  LDC R41, c[0x0][0xb30] ;  /* 0x0002cc00ff297b82 */ /* 0x000e620000000800 */
[----:B------:R-:W1:Y:S01]  /*5f20*/  LDCU.64 UR44, c[0x0][0x890] ;  /* 0x00011200ff2c77ac */ /* 0x000e620008000a00 */
[----:B------:R-:W-:-:S06]  /*5f30*/  UIADD3 UR48, UPT, UPT, UR49, 0x300, URZ ;  /* 0x0000030031307890 */ /* 0x000fcc000fffe0ff */
[----:B------:R-:W1:Y:S08]  /*5f40*/  LDC.64 R92, c[0x0][0xb10] ;  /* 0x0002c400ff5c7b82 */ /* 0x000e700000000a00 */
[----:B------:R-:W1:Y:S08]  /*5f50*/  LDC.64 R38, c[0x0][0xb18] ;  /* 0x0002c600ff267b82 */ /* 0x000e700000000a00 */
[----:B------:R-:W1:Y:S08]  /*5f60*/  LDC.64 R36, c[0x0][0xb28] ;  /* 0x0002ca00ff247b82 */ /* 0x000e700000000a00 */
[----:B------:R-:W1:Y:S01]  /*5f70*/  LDC.64 R90, c[0x0][0x8b0] ;  /* 0x00022c00ff5a7b82 */ /* 0x000e620000000a00 */
[----:B----4-:R-:W-:-:S07]  /*5f80*/  IMAD.IADD R47, R0, 0x1, R47 ;  /* 0x00000001002f7824 */ /* 0x010fce00078e022f */
[----:B------:R-:W4:Y:S08]  /*5f90*/  LDC.64 R88, c[0x0][0x8a8] ;  /* 0x00022a00ff587b82 */ /* 0x000f300000000a00 */
[----:B--23--:R-:W1:Y:S02]  /*5fa0*/  LDC R98, c[0x0][0x374] ;  /* 0x0000dd00ff627b82 */ /* 0x00ce640000000800 */
.L_x_145:
[----:B------:R-:W-:Y:S02]  /*5fb0*/  LEA R0, R112, UR49, 0x3 ;  /* 0x0000003170007c11 */ /* 0x000fe4000f8e18ff */
[----:B------:R-:W-:Y:S02]  /*5fc0*/  SHF.L.U32 R3, R106, 0x1f, RZ ;  /* 0x0000001f6a037819 */ /* 0x000fe400000006ff */
[----:B------:R-:W-:Y:S02]  /*5fd0*/  LEA R16, R112, UR49, 0x4 ;  /* 0x0000003170107c11 */ /* 0x000fe4000f8e20ff */
[----:B------:R-:W2:Y:S02]  /*5fe0*/  SYNCS.PHASECHK.TRANS64.TRYWAIT P0, [R0+URZ+0x1d0], R3 ;  /* 0x0001d003000075a7 */ /* 0x000ea400080011ff */
[----:B-12---:R-:W-:Y:S05]  /*5ff0*/  @!P0 BRA `(.L_x_120) ;  /* 0x0000003800848947 */ /* 0x006fea0003800000 */
.L_x_228:
[----:B------:R-:W3:Y:S01]  /*6000*/  LDC.64 R12, c[0x0][0xb10] ;  /* 0x0002c400ff0c7b82 */ /* 0x000ee20000000a00 */
[----:B------:R-:W4:Y:S01]  /*6010*/  LDS.128 R16, [R16+0x260] ;  /* 0x0002600010107984 */ /* 0x000f220000000c00 */
[----:B-1----:R-:W-:Y:S01]  /*6020*/  ISETP.NE.AND P1, PT, R41, 0x1, PT ;  /* 0x000000012900780c */ /* 0x002fe20003f25270 */
[----:B--2---:R-:W-:Y:S01]  /*6030*/  VIADD R0, R0, 0x1e0 ;  /* 0x000001e000007836 */ /* 0x004fe20000000000 */
[----:B------:R-:W-:Y:S04]  /*6040*/  ISETP.GE.AND P0, PT, R40, 0x1, PT ;  /* 0x000000012800780c */ /* 0x000fe80003f06270 */
[----:B------:R-:W1:Y:S01]  /*6050*/  LDC.64 R10, c[0x0][0xb18] ;  /* 0x0002c600ff0a7b82 */ /* 0x000e620000000a00 */
[----:B------:R-:W-:Y:S01]  /*6060*/  PRMT R0, RZ, 0x654, R0 ;  /* 0x00000654ff007816 */ /* 0x000fe20000000000 */
[----:B------:R-:W-:Y:S01]  /*6070*/  @!PT LDS RZ, [RZ] ;  /* 0x00000000fffff984 */ /* 0x000fe20000000800 */
[----:B------:R-:W-:Y:S01]  /*6080*/  @!PT LDS RZ, [RZ] ;  /* 0x00000000fffff984 */ /* 0x000fe20000000800 */
[----:B------:R-:W-:Y:S01]  /*6090*/  @!PT LDS RZ, [RZ] ;  /* 0x00000000fffff984 */ /* 0x000fe20000000800 */
[----:B------:R-:W-:Y:S01]  /*60a0*/  @!PT LDS RZ, [RZ] ;  /* 0x00000000fffff984 */ /* 0x000fe20000000800 */
[----:B------:R2:W-:Y:S06]  /*60b0*/  MEMBAR.ALL.CTA ;  /* 0x0000000000007992 */ /* 0x0005ec0000008000 */
[----:B--2---:R-:W2:Y:S01]  /*60c0*/  FENCE.VIEW.ASYNC.S ;  /* 0x00000000000073c6 */ /* 0x004ea20000000000 */
[----:B------:R-:W1:Y:S08]  /*60d0*/  @!P1 LDC R14, c[0x0][0xb20] ;  /* 0x0002c800ff0e9b82 */ /* 0x000e700000000800 */
[----:B------:R-:W1:Y:S01]  /*60e0*/  @!P1 LDC R9, c[0x0][0xb0c] ;  /* 0x0002c300ff099b82 */ /* 0x000e620000000800 */
[----:B--2---:R2:W-:Y:S01]  /*60f0*/  SYNCS.ARRIVE.TRANS64.RED.A1T0 RZ, [R0+URZ], RZ ;  /* 0x000000ff00ff79a7 */ /* 0x0045e200081004ff */
[----:B----4-:R-:W-:Y:S04]  /*6100*/  LOP3.LUT P4, RZ, R18, 0x1, RZ, 0xc0, !PT ;  /* 0x0000000112ff7812 */ /* 0x010fe8000788c0ff */
[----:B------:R-:W-:Y:S09]  /*6110*/  P2R R110, PR, RZ, 0x10 ;  /* 0x00000010ff6e7803 */ /* 0x000ff20000000000 */
[----:B------:R-:W-:Y:S02]  /*6120*/  @P4 MOV R45, R16 ;  /* 0x00000010002d4202 */ /* 0x000fe40000000f00 */
[----:B------:R-:W-:Y:S01]  /*6130*/  @P4 LOP3.LUT R43, R17, 0xffff, RZ, 0xc0, !PT ;  /* 0x0000ffff112b4812 */ /* 0x000fe200078ec0ff */
[----:B--23--:R-:W-:Y:S06]  /*6140*/  @!P0 BRA `(.L_x_121) ;  /* 0x0000000000a48947 */ /* 0x00cfec0003800000 */
[----:B------:R-:W-:Y:S01]  /*6150*/  IMAD.HI.U32 R24, R98, R39, RZ ;  /* 0x0000002762187227 */ /* 0x000fe200078e00ff */
[----:B------:R-:W-:Y:S02]  /*6160*/  ISETP.NE.AND P0, PT, R38, 0x1, PT ;  /* 0x000000012600780c */ /* 0x000fe40003f05270 */
[----:B------:R-:W-:Y:S01]  /*6170*/  ISETP.NE.AND P2, PT, R40, 0x1, PT ;  /* 0x000000012800780c */ /* 0x000fe20003f45270 */
[-C--:B------:R-:W-:Y:S01]  /*6180*/  IMAD.HI.U32 R22, R99, R92.reuse, RZ ;  /* 0x0000005c63167227 */ /* 0x080fe200078e00ff */
[----:B------:R-:W-:Y:S02]  /*6190*/  SHF.R.U32.HI R23, RZ, R97, R24 ;  /* 0x00000061ff177219 */ /* 0x000fe40000011618 */
[----:B------:R-:W-:Y:S01]  /*61a0*/  ISETP.NE.AND P3, PT, R42, 0x1, PT ;  /* 0x000000012a00780c */ /* 0x000fe20003f65270 */
[----:B------:R-:W-:Y:S01]  /*61b0*/  IMAD.HI.U32 R28, R43, R39, RZ ;  /* 0x000000272b1c7227 */ /* 0x000fe200078e00ff */
[----:B------:R-:W-:Y:S02]  /*61c0*/  SHF.R.U32.HI R22, RZ, R93, R22 ;  /* 0x0000005dff167219 */ /* 0x000fe40000011616 */
[----:B------:R-:W-:Y:S01]  /*61d0*/  SEL R3, R98, R23, !P0 ;  /* 0x0000001762037207 */ /* 0x000fe20004000000 */
[----:B------:R-:W-:Y:S01]  /*61e0*/  IMAD.HI.U32 R26, R45, R92, RZ ;  /* 0x0000005c2d1a7227 */ /* 0x000fe200078e00ff */
[----:B------:R-:W-:Y:S03]  /*61f0*/  SEL R7, R99, R22, !P3 ;  /* 0x0000001663077207 */ /* 0x000fe60005800000 */
[-C--:B------:R-:W-:Y:S01]  /*6200*/  IMAD.HI.U32 R22, R3, R36.reuse, RZ ;  /* 0x0000002403167227 */ /* 0x080fe200078e00ff */
[----:B------:R-:W-:Y:S03]  /*6210*/  SHF.R.U32.HI R26, RZ, R93, R26 ;  /* 0x0000005dff1a7219 */ /* 0x000fe6000001161a */
[----:B------:R-:W-:Y:S01]  /*6220*/  IMAD.HI.U32 R24, R7, R36, RZ ;  /* 0x0000002407187227 */ /* 0x000fe200078e00ff */
[----:B------:R-:W-:Y:S02]  /*6230*/  @P2 SHF.R.U32.HI R3, RZ, R37, R22 ;  /* 0x00000025ff032219 */ /* 0x000fe40000011616 */
[----:B------:R-:W-:Y:S02]  /*6240*/  SHF.R.U32.HI R22, RZ, R97, R28 ;  /* 0x00000061ff167219 */ /* 0x000fe4000001161c */
[----:B------:R-:W-:Y:S01]  /*6250*/  @P2 SHF.R.U32.HI R7, RZ, R37, R24 ;  /* 0x00000025ff072219 */ /* 0x000fe20000011618 */
[C---:B------:R-:W-:Y:S01]  /*6260*/  IMAD R2, R40.reuse, R3, RZ ;  /* 0x0000000328027224 */ /* 0x040fe200078e02ff */
[----:B------:R-:W-:Y:S02]  /*6270*/  SEL R5, R43, R22, !P0 ;  /* 0x000000162b057207 */ /* 0x000fe40004000000 */
[----:B------:R-:W-:Y:S01]  /*6280*/  SEL R3, R45, R26, !P3 ;  /* 0x0000001a2d037207 */ /* 0x000fe20005800000 */
[----:B------:R-:W-:Y:S01]  /*6290*/  IMAD R4, R40, R7, RZ ;  /* 0x0000000728047224 */ /* 0x000fe200078e02ff */
[C---:B------:R-:W-:Y:S01]  /*62a0*/  ISETP.GE.AND P0, PT, R5.reuse, R2, PT ;  /* 0x000000020500720c */ /* 0x040fe20003f06270 */
[----:B------:R-:W-:Y:S03]  /*62b0*/  IMAD.HI.U32 R6, R5, R36, RZ ;  /* 0x0000002405067227 */ /* 0x000fe600078e00ff */
[----:B------:R-:W-:Y:S01]  /*62c0*/  ISETP.GE.OR P0, PT, R3, R4, P0 ;  /* 0x000000040300720c */ /* 0x000fe20000706670 */
[----:B------:R-:W-:Y:S01]  /*62d0*/  IMAD.MOV R4, RZ, RZ, -R3 ;  /* 0x000000ffff047224 */ /* 0x000fe200078e0a03 */
[-C--:B------:R-:W-:Y:S03]  /*62e0*/  SHF.R.U32.HI R6, RZ, R37.reuse, R6 ;  /* 0x00000025ff067219 */ /* 0x080fe60000011606 */
[----:B------:R-:W-:Y:S01]  /*62f0*/  IMAD R45, R42, R4, R45 ;  /* 0x000000042a2d7224 */ /* 0x000fe200078e022d */
[----:B------:R-:W-:Y:S05]  /*6300*/  SEL R15, R5, R6, !P2 ;  /* 0x00000006050f7207 */ /* 0x000fea0005000000 */
[----:B------:R-:W-:Y:S02]  /*6310*/  IMAD.MOV R6, RZ, RZ, -R15 ;  /* 0x000000ffff067224 */ /* 0x000fe400078e0a0f */
[C---:B------:R-:W-:Y:S04]  /*6320*/  @!P0 IMAD.HI.U32 R2, R3.reuse, R36, RZ ;  /* 0x0000002403028227 */ /* 0x040fe800078e00ff */
[----:B------:R-:W-:Y:S01]  /*6330*/  IMAD R6, R40, R6, R5 ;  /* 0x0000000628067224 */ /* 0x000fe200078e0205 */
[----:B------:R-:W-:Y:S04]  /*6340*/  @!P0 SHF.R.U32.HI R2, RZ, R37, R2 ;  /* 0x00000025ff028219 */ /* 0x000fe80000011602 */
[----:B------:R-:W-:Y:S02]  /*6350*/  @!P0 SEL R0, R3, R2, !P2 ;  /* 0x0000000203008207 */ /* 0x000fe40005000000 */
[----:B------:R-:W-:Y:S02]  /*6360*/  IADD3 R2, PT, PT, -R5, RZ, RZ ;  /* 0x000000ff05027210 */ /* 0x000fe40007ffe1ff */
[----:B------:R-:W-:Y:S01]  /*6370*/  @!P0 IADD3 R8, PT, PT, R15, -R0, RZ ;  /* 0x800000000f088210 */ /* 0x000fe20007ffe0ff */
[----:B------:R-:W-:Y:S02]  /*6380*/  @!P0 IMAD R0, R7, R6, R0 ;  /* 0x0000000607008224 */ /* 0x000fe400078e0200 */
[----:B------:R-:W-:Y:S02]  /*6390*/  IMAD R43, R38, R2, R43 ;  /* 0x00000002262b7224 */ /* 0x000fe400078e022b */
[----:B------:R-:W-:Y:S02]  /*63a0*/  @!P0 IMAD R5, R8, R40, R3 ;  /* 0x0000002808058224 */ /* 0x000fe400078e0203 */
[----:B------:R-:W-:Y:S04]  /*63b0*/  @!P0 IMAD.MOV.U32 R3, RZ, RZ, R0 ;  /* 0x000000ffff038224 */ /* 0x000fe800078e0000 */
[----:B------:R-:W-:Y:S02]  /*63c0*/  IMAD R45, R3, R42, R45 ;  /* 0x0000002a032d7224 */ /* 0x000fe400078e022d */
[----:B------:R-:W-:Y:S07]  /*63d0*/  IMAD R43, R5, R38, R43 ;  /* 0x00000026052b7224 */ /* 0x000fee00078e022b */
.L_x_121:
[----:B-1----:R-:W-:Y:S01]  /*63e0*/  @!P1 ISETP.NE.AND P0, PT, R10, 0x1, PT ;  /* 0x000000010a00980c */ /* 0x002fe20003f05270 */
[----:B------:R-:W-:Y:S01]  /*63f0*/  @!P1 IMAD.HI.U32 R0, R45, R12, RZ ;  /* 0x0000000c2d009227 */ /* 0x000fe200078e00ff */
[----:B------:R-:W-:Y:S01]  /*6400*/  @!P1 ISETP.NE.AND P2, PT, R9, 0x1, PT ;  /* 0x000000010900980c */ /* 0x000fe20003f45270 */
[----:B------:R-:W-:Y:S01]  /*6410*/  ULOP3.LUT UP0, URZ, UR48, 0x90, URZ, 0xc0, !UPT ;  /* 0x0000009030ff7892 */ /* 0x000fe2000f80c0ff */
[----:B------:R-:W-:Y:S01]  /*6420*/  R2UR UR42, R21 ;  /* 0x00000000152a72ca */ /* 0x000fe200000e0000 */
[----:B------:R-:W-:Y:S01]  /*6430*/  @!P1 IMAD.HI.U32 R3, R43, R11, RZ ;  /* 0x0000000b2b039227 */ /* 0x000fe200078e00ff */
[----:B------:R-:W-:Y:S02]  /*6440*/  @!P1 SHF.R.U32.HI R0, RZ, R13, R0 ;  /* 0x0000000dff009219 */ /* 0x000fe40000011600 */
[----:B------:R-:W-:Y:S01]  /*6450*/  R2UR UR41, R20 ;  /* 0x00000000142972ca */ /* 0x000fe200000e0000 */
[----:B------:R-:W-:Y:S01]  /*6460*/  VIADD R112, R112, 0x1 ;  /* 0x0000000170707836 */ /* 0x000fe20000000000 */
[----:B------:R-:W-:Y:S02]  /*6470*/  @!P1 SHF.R.U32.HI R2, RZ, R14, R3 ;  /* 0x0000000eff029219 */ /* 0x000fe40000011603 */
[----:B------:R-:W-:Y:S02]  /*6480*/  @!P1 SEL R3, R45, R0, !P2 ;  /* 0x000000002d039207 */ /* 0x000fe40005000000 */
[----:B------:R-:W-:Y:S02]  /*6490*/  @!P1 SEL R2, R43, R2, !P0 ;  /* 0x000000022b029207 */ /* 0x000fe40004000000 */
[----:B------:R-:W-:Y:S01]  /*64a0*/  @P4 SHF.R.U32.HI R103, RZ, 0x10, R17 ;  /* 0x00000010ff674819 */ /* 0x000fe20000011611 */
[----:B------:R-:W-:Y:S02]  /*64b0*/  USHF.L.U32 UR42, UR42, 0x6, URZ ;  /* 0x000000062a2a7899 */ /* 0x000fe400080006ff */
[----:B------:R-:W-:Y:S02]  /*64c0*/  @!P1 IMAD.IADD R0, R2, 0x1, -R3 ;  /* 0x0000000102009824 */ /* 0x000fe400078e0a03 */
[----:B------:R-:W-:Y:S01]  /*64d0*/  @!P1 IMAD.IADD R2, R3, 0x1, -R2 ;  /* 0x0000000103029824 */ /* 0x000fe200078e0a02 */
[----:B------:R-:W-:Y:S01]  /*64e0*/  USHF.L.U32 UR41, UR41, 0x7, URZ ;  /* 0x0000000729297899 */ /* 0x000fe200080006ff */
[----:B------:R-:W-:Y:S02]  /*64f0*/  @!P1 IMAD R45, R0, R9, R45 ;  /* 0x00000009002d9224 */ /* 0x000fe400078e022d */
[----:B------:R-:W-:Y:S01]  /*6500*/  @!P1 IMAD R43, R2, R10, R43 ;  /* 0x0000000a022b9224 */ /* 0x000fe200078e022b */
[----:B------:R-:W-:Y:S08]  /*6510*/  BRA.U !UP0, `(.L_x_122) ;  /* 0x0000000108407547 */ /* 0x000ff0000b800000 */
[----:B------:R-:W1:Y:S01]  /*6520*/  LDCU.64 UR8, c[0x4][0x80] ;  /* 0x01001000ff0877ac */ /* 0x000e620008000a00 */
[----:B------:R-:W-:Y:S01]  /*6530*/  MOV R3, 0x0 ;  /* 0x0000000000037802 */ /* 0x000fe20000000f00 */
[----:B------:R-:W-:Y:S02]  /*6540*/  HFMA2 R12, -RZ, RZ, 0, 5.9604644775390625e-08 ;  /* 0x00000001ff0c7431 */ /* 0x000fe400000001ff */
[----:B------:R-:W-:Y:S02]  /*6550*/  IMAD.MOV.U32 R8, RZ, RZ, 0x70 ;  /* 0x00000070ff087424 */ /* 0x000fe400078e00ff */
[----:B------:R-:W-:Y:S01]  /*6560*/  IMAD.MOV.U32 R13, RZ, RZ, RZ ;  /* 0x000000ffff0d7224 */ /* 0x000fe200078e00ff */
[----:B------:R-:W2:Y:S01]  /*6570*/  LDCU.64 UR6, c[0x4][0x88] ;  /* 0x01001100ff0677ac */ /* 0x000ea20008000a00 */
[----:B------:R-:W3:Y:S01]  /*6580*/  LDC.64 R2, c[0x4][R3] ;  /* 0x0100000003027b82 */ /* 0x000ee20000000a00 */
[----:B------:R-:W4:Y:S01]  /*6590*/  LDCU.64 UR4, c[0x4][0x8] ;  /* 0x01000100ff0477ac */ /* 0x000f220008000a00 */
[----:B-1----:R-:W-:Y:S01]  /*65a0*/  MOV R5, UR9 ;  /* 0x0000000900057c02 */ /* 0x002fe20008000f00 */
[----:B------:R-:W-:Y:S01]  /*65b0*/  IMAD.U32 R4, RZ, RZ, UR8 ;  /* 0x00000008ff047e24 */ /* 0x000fe2000f8e00ff */
[----:B--2---:R-:W-:Y:S01]  /*65c0*/  MOV R7, UR7 ;  /* 0x0000000700077c02 */ /* 0x004fe20008000f00 */
[----:B------:R-:W-:Y:S01]  /*65d0*/  IMAD.U32 R6, RZ, RZ, UR6 ;  /* 0x00000006ff067e24 */ /* 0x000fe2000f8e00ff */
[----:B----4-:R-:W-:Y:S01]  /*65e0*/  MOV R11, UR5 ;  /* 0x00000005000b7c02 */ /* 0x010fe20008000f00 */
[----:B------:R-:W-:Y:S02]  /*65f0*/  IMAD.U32 R10, RZ, RZ, UR4 ;  /* 0x00000004ff0a7e24 */ /* 0x000fe4000f8e00ff */
[----:B------:R-:W-:Y:S07]  /*6600*/  LEPC R20, `(.L_x_122) ;  /* 0x000000001014794e */ /* 0x000fee0000000000 */
[----:B---3-5:R-:W-:Y:S05]  /*6610*/  CALL.ABS.NOINC R2 ;  /* 0x0000000002007343 */ /* 0x028fea0003c00000 */
.L_x_122:
[----:B------:R-:W-:Y:S01]  /*6620*/  LOP3.LUT P0, RZ, R108, 0x90, RZ, 0xc0, !PT ;  /* 0x000000906cff7812 */ /* 0x000fe2000780c0ff */
[----:B------:R-:W-:Y:S11]  /*6630*/  BSSY.RECONVERGENT B6, `(.L_x_123) ;  /* 0x0000013000067945 */ /* 0x000ff60003800200 */
[----:B------:R-:W-:Y:S01]  /*6640*/  @!UPT UIADD3 URZ, UPT, UPT, URZ, URZ, URZ ;  /* 0x000000fffffff290 */ /* 0x000fe2000fffe0ff */
[----:B------:R-:W-:Y:S05]  /*6650*/  @!P0 BRA `(.L_x_124) ;  /* 0x0000000000408947 */ /* 0x000fea0003800000 */
        /* <DEDUP_REMOVED lines=16> */
.L_x_124:
[----:B------:R-:W-:Y:S05]  /*6760*/  BSYNC.RECONVERGENT B6 ;  /* 0x0000000000067941 */ /* 0x000fea0003800200 */
.L_x_123:
[----:B------:R-:W-:Y:S01]  /*6770*/  ISETP.NE.U32.AND P4, PT, R90, RZ, PT ;  /* 0x000000ff5a00720c */ /* 0x000fe20003f85070 */
[----:B------:R-:W-:Y:S01]  /*6780*/  UISETP.NE.AND UP2, UPT, UR50, URZ, UPT ;  /* 0x000000ff3200728c */ /* 0x000fe2000bf45270 */
[----:B------:R-:W-:Y:S01]  /*6790*/  ISETP.NE.U32.AND P3, PT, RZ, UR38, PT ;  /* 0x00000026ff007c0c */ /* 0x000fe2000bf65070 */
[----:B------:R-:W-:Y:S01]  /*67a0*/  UISETP.NE.U32.AND UP1, UPT, UR44, URZ, UPT ;  /* 0x000000ff2c00728c */ /* 0x000fe2000bf25070 */
[----:B------:R-:W-:Y:S01]  /*67b0*/  ISETP.NE.AND.EX P4, PT, R91, RZ, PT, P4 ;  /* 0x000000ff5b00720c */ /* 0x000fe20003f85340 */
[----:B------:R-:W-:Y:S01]  /*67c0*/  UPLOP3.LUT UP0, UPT, UPT, UPT, UPT, 0x40, 0x4 ;  /* 0x000000000004789c */ /* 0x000fe20003f0e870 */
[----:B------:R-:W-:Y:S01]  /*67d0*/  ISETP.NE.AND.EX P3, PT, RZ, UR39, PT, P3 ;  /* 0x00000027ff007c0c */ /* 0x000fe2000bf65330 */
[----:B------:R-:W-:Y:S01]  /*67e0*/  UISETP.NE.AND.EX UP1, UPT, UR45, URZ, UPT, UP1 ;  /* 0x000000ff2d00728c */ /* 0x000fe2000bf25310 */
[----:B------:R-:W-:Y:S04]  /*67f0*/  PLOP3.LUT P1, PT, PT, PT, UP2, 0x80, 0x8 ;  /* 0x000000000008781c */ /* 0x000fe80003f2f028 */
[----:B------:R-:W-:Y:S06]  /*6800*/  @UP2 UPLOP3.LUT UP0, UPT, UPT, UPT, UP1, 0x80, 0x8 ;  /* 0x000000000008289c */ /* 0x000fec0003f0f010 */
[----:B------:R-:W-:Y:S01]  /*6810*/  PLOP3.LUT P0, PT, PT, PT, UP0, 0x80, 0x8 ;  /* 0x000000000008781c */ /* 0x000fe20003f0f008 */
[----:B------:R-:W-:Y:S01]  /*6820*/  @!UPT UIADD3 URZ, UPT, UPT, URZ, URZ, URZ ;  /* 0x000000fffffff290 */ /* 0x000fe2000fffe0ff */
[----:B------:R-:W-:Y:S11]  /*6830*/  BRA.U !UP1, `(.L_x_125) ;  /* 0x0000000109387547 */ /* 0x000ff6000b800000 */
[----:B------:R-:W-:Y:S01]  /*6840*/  UISETP.NE.U32.AND UP0, UPT, UR38, URZ, UPT ;  /* 0x000000ff2600728c */ /* 0x000fe2000bf05070 */
[----:B------:R-:W-:Y:S02]  /*6850*/  HFMA2 R0, -RZ, RZ, 0, 5.9604644775390625e-08 ;  /* 0x00000001ff007431 */ /* 0x000fe400000001ff */
[----:B------:R-:W-:Y:S01]  /*6860*/  IMAD.MOV.U32 R95, RZ, RZ, 0x1 ;  /* 0x00000001ff5f7424 */ /* 0x000fe200078e00ff */
[----:B------:R-:W-:Y:S06]  /*6870*/  UISETP.NE.AND.EX UP0, UPT, UR39, URZ, UPT, UP0 ;  /* 0x000000ff2700728c */ /* 0x000fec000bf05300 */
[----:B------:R-:W-:Y:S05]  /*6880*/  PLOP3.LUT P2, PT, PT, PT, UP0, 0x80, 0x8 ;  /* 0x000000000008781c */ /* 0x000fea0003f4f008 */
[----:B------:R-:W1:Y:S01]  /*6890*/  @UP0 LDCU.64 UR6, c[0x0][0x888] ;  /* 0x00011100ff0607ac */ /* 0x000e620008000a00 */
[----:B------:R-:W-:Y:S07]  /*68a0*/  @UP0 UIMAD UR4, UR36, UR44, URZ ;  /* 0x0000002c240402a4 */ /* 0x000fee000f8e02ff */
[----:B------:R-:W-:Y:S01]  /*68b0*/  @!P2 PRMT R95, R0, 0x7610, R95 ;  /* 0x00007610005fa816 */ /* 0x000fe2000000005f */
[----:B-1----:R-:W-:Y:S03]  /*68c0*/  @UP0 UIMAD.WIDE UR6, UR4, 0x4, UR6 ;  /* 0x00000004040608a5 */ /* 0x002fe6000f8e0206 */
[----:B------:R-:W1:Y:S03]  /*68d0*/  @!UP0 LDCU UR4, c[0x0][0x880] ;  /* 0x00011000ff0487ac */ /* 0x000e660008000800 */
[----:B------:R-:W-:Y:S01]  /*68e0*/  IMAD.U32 R2, RZ, RZ, UR6 ;  /* 0x00000006ff027e24 */ /* 0x000fe2000f8e00ff */
[----:B------:R-:W-:Y:S05]  /*68f0*/  MOV R3, UR7 ;  /* 0x0000000700037c02 */ /* 0x000fea0008000f00 */
[----:B-----5:R2:W5:Y:S02]  /*6900*/  @P2 LDG.E R49, desc[UR46][R2.64] ;  /* 0x0000002e02312981 */ /* 0x020564000c1e1900 */
[----:B-12---:R-:W-:Y:S02]  /*6910*/  @!P2 IMAD.U32 R49, RZ, RZ, UR4 ;  /* 0x00000004ff31ae24 */ /* 0x006fe4000f8e00ff */
.L_x_125:
[----:B------:R-:W-:Y:S05]  /*6920*/  @!P4 BRA `(.L_x_126) ;  /* 0x000000000020c947 */ /* 0x000fea0003800000 */
[----:B------:R-:W-:Y:S04]  /*6930*/  ISETP.NE.U32.AND P2, PT, R88, RZ, PT ;  /* 0x000000ff5800720c */ /* 0x000fe80003f45070 */
[----:B------:R-:W-:Y:S11]  /*6940*/  ISETP.NE.AND.EX P2, PT, R89, RZ, PT, P2 ;  /* 0x000000ff5900720c */ /* 0x000ff60003f45320 */
[----:B------:R-:W-:Y:S02]  /*6950*/  @!UPT UIADD3 URZ, UPT, UPT, URZ, URZ, URZ ;  /* 0x000000fffffff290 */ /* 0x000fe4000fffe0ff */
[----:B------:R-:W1:Y:S01]  /*6960*/  @P2 LDC.64 R2, c[0x0][0x8a8] ;  /* 0x00022a00ff022b82 */ /* 0x000e620000000a00 */
[----:B------:R-:W-:Y:S04]  /*6970*/  @P2 IMAD R0, R90, UR36, RZ ;  /* 0x000000245a002c24 */ /* 0x000fe8000f8e02ff */
[----:B-1----:R-:W-:Y:S05]  /*6980*/  @P2 IMAD.WIDE R2, R0, 0x4, R2 ;  /* 0x0000000400022825 */ /* 0x002fea00078e0202 */
[----:B-----5:R1:W5:Y:S02]  /*6990*/  @P2 LDG.E R46, desc[UR46][R2.64] ;  /* 0x0000002e022e2981 */ /* 0x020364000c1e1900 */
[----:B-1----:R-:W2:Y:S02]  /*69a0*/  @!P2 LDC R46, c[0x0][0x8a0] ;  /* 0x00022800ff2eab82 */ /* 0x002ea40000000800 */
.L_x_126:
[----:B-----5:R-:W-:Y:S01]  /*69b0*/  FSETP.NEU.AND P2, PT, R49, RZ, PT ;  /* 0x000000ff3100720b */ /* 0x020fe20003f4d000 */
[----:B------:R-:W-:Y:S01]  /*69c0*/  BSSY B1, `(.L_x_127) ;  /* 0x0000041000017945 */ /* 0x000fe20003800000 */
[----:B------:R-:W-:Y:S01]  /*69d0*/  SEL R5, RZ, 0xffffffff, P3 ;  /* 0xffffffffff057807 */ /* 0x000fe20001800000 */
[----:B------:R-:W-:Y:S01]  /*69e0*/  IMAD.MOV.U32 R114, RZ, RZ, 0x1 ;  /* 0x00000001ff727424 */ /* 0x000fe200078e00ff */
[----:B------:R-:W-:Y:S01]  /*69f0*/  LOP3.LUT P3, RZ, R95, 0xff, RZ, 0xc0, !PT ;  /* 0x000000ff5fff7812 */ /* 0x000fe2000786c0ff */
[C---:B------:R-:W-:Y:S01]  /*6a00*/  IMAD R48, R44.reuse, 0x40, R47 ;  /* 0x000000402c307824 */ /* 0x040fe200078e022f */
[----:B------:R-:W-:Y:S02]  /*6a10*/  @P1 SEL R0, RZ, 0xffffffff, P2 ;  /* 0xffffffffff001807 */ /* 0x000fe40001000000 */
[----:B------:R-:W-:Y:S02]  /*6a20*/  CS2R R86, SRZ ;  /* 0x0000000000567805 */ /* 0x000fe4000001ff00 */
[----:B------:R-:W-:Y:S02]  /*6a30*/  LEA R3, R105, UR49, 0x3 ;  /* 0x0000003169037c11 */ /* 0x000fe4000f8e18ff */
[----:B------:R-:W-:Y:S02]  /*6a40*/  CS2R R84, SRZ ;  /* 0x0000000000547805 */ /* 0x000fe4000001ff00 */
[----:B------:R-:W-:Y:S02]  /*6a50*/  @P0 SEL R0, R5, R0, !P3 ;  /* 0x0000000005000207 */ /* 0x000fe40005800000 */
[----:B------:R-:W-:Y:S02]  /*6a60*/  CS2R R82, SRZ ;  /* 0x0000000000527805 */ /* 0x000fe4000001ff00 */
[----:B------:R-:W-:Y:S02]  /*6a70*/  LEA R111, R44, UR49, 0x3 ;  /* 0x000000312c6f7c11 */ /* 0x000fe4000f8e18ff */
[----:B------:R-:W-:Y:S02]  /*6a80*/  CS2R R80, SRZ ;  /* 0x0000000000507805 */ /* 0x000fe4000001ff00 */
[----:B------:R-:W-:Y:S02]  /*6a90*/  @P1 LOP3.LUT R0, R0, 0x1, RZ, 0xc0, !PT ;  /* 0x0000000100001812 */ /* 0x000fe400078ec0ff */
[----:B------:R-:W-:Y:S02]  /*6aa0*/  SHF.L.U32 R4, R107, 0x1f, RZ ;  /* 0x0000001f6b047819 */ /* 0x000fe400000006ff */
[----:B------:R-:W-:Y:S02]  /*6ab0*/  ISETP.NE.U32.OR P5, PT, R0, 0x1, !P1 ;  /* 0x000000010000780c */ /* 0x000fe40004fa5470 */
[----:B------:R-:W-:Y:S02]  /*6ac0*/  SEL R0, RZ, 0xffffffff, P2 ;  /* 0xffffffffff007807 */ /* 0x000fe40001000000 */
[----:B------:R-:W-:Y:S02]  /*6ad0*/  PLOP3.LUT P2, PT, PT, PT, UP1, 0x80, 0x8 ;  /* 0x000000000008781c */ /* 0x000fe40003f4f018 */
[----:B------:R-:W-:Y:S07]  /*6ae0*/  P2R R113, PR, RZ, 0x20 ;  /* 0x00000020ff717803 */ /* 0x000fee0000000000 */
[----:B------:R-:W-:Y:S04]  /*6af0*/  @P5 SHF.L.U32 R2, R104, 0x1f, RZ ;  /* 0x0000001f68025819 */ /* 0x000fe800000006ff */
[----:B------:R-:W1:Y:S01]  /*6b00*/  @P5 SYNCS.PHASECHK.TRANS64.TRYWAIT P1, [R3+URZ+0x1a0], R2 ;  /* 0x0001a002030055a7 */ /* 0x000e6200080211ff */
[----:B------:R-:W-:Y:S04]  /*6b10*/  @P2 SEL R0, R5, R0, !P3 ;  /* 0x0000000005002207 */ /* 0x000fe80005800000 */
[----:B------:R-:W-:Y:S04]  /*6b20*/  LOP3.LUT R0, R0, 0x1, RZ, 0xc0, !PT ;  /* 0x0000000100007812 */ /* 0x000fe800078ec0ff */
[----:B------:R-:W-:Y:S04]  /*6b30*/  ISETP.NE.U32.AND P4, PT, R0, 0x1, PT ;  /* 0x000000010000780c */ /* 0x000fe80003f85070 */
[----:B------:R-:W-:Y:S01]  /*6b40*/  P2R R115, PR, RZ, 0x10 ;  /* 0x00000010ff737803 */ /* 0x000fe20000000000 */
[----:B------:R3:W4:Y:S01]  /*6b50*/  SYNCS.PHASECHK.TRANS64.TRYWAIT P0, [R111+URZ+0x1f0], R4 ;  /* 0x0001f0046f0075a7 */ /* 0x00072200080011ff */
[----:B-1----:R-:W-:Y:S01]  /*6b60*/  @P5 SEL R114, RZ, 0x1, !P1 ;  /* 0x00000001ff725807 */ /* 0x002fe20004800000 */
[----:B---3--:R-:W-:Y:S06]  /*6b70*/  @!P5 BRA `(.L_x_128) ;  /* 0x000000000094d947 */ /* 0x008fec0003800000 */
[----:B------:R-:W-:Y:S01]  /*6b80*/  @P4 IMAD R5, R105, 0x1000, R100 ;  /* 0x0000100069054824 */ /* 0x000fe200078e0264 */
[----:B------:R-:W-:Y:S01]  /*6b90*/  LOP3.LUT P5, RZ, R101, 0x80, RZ, 0xc0, !PT ;  /* 0x0000008065ff7812 */ /* 0x000fe200078ac0ff */
[----:B------:R-:W-:Y:S01]  /*6ba0*/  BSSY B0, `(.L_x_129) ;  /* 0x0000010000007945 */ /* 0x000fe20003800000 */
[----:B------:R-:W-:Y:S01]  /*6bb0*/  ISETP.NE.AND P2, PT, R114, RZ, PT ;  /* 0x000000ff7200720c */ /* 0x000fe20003f45270 */
[----:B------:R-:W-:Y:S01]  /*6bc0*/  @P4 VIADD R2, R5, UR49 ;  /* 0x0000003105024c36 */ /* 0x000fe20008000000 */
[----:B------:R-:W-:Y:S02]  /*6bd0*/  PLOP3.LUT P1, PT, PT, PT, PT, 0x8, 0x80 ;  /* 0x000000000080781c */ /* 0x000fe40003f2e170 */
[----:B------:R-:W-:Y:S02]  /*6be0*/  CS2R R82, SRZ ;  /* 0x0000000000527805 */ /* 0x000fe4000001ff00 */
[----:B------:R-:W-:Y:S01]  /*6bf0*/  @P4 PLOP3.LUT P1, PT, P5, PT, PT, 0x80, 0x8 ;  /* 0x000000000008481c */ /* 0x000fe20002f2f070 */
[C---:B------:R-:W-:Y:S01]  /*6c00*/  @P4 VIADD R0, R2.reuse, 0x300 ;  /* 0x0000030002004836 */ /* 0x040fe20000000000 */
[----:B------:R-:W-:Y:S01]  /*6c10*/  CS2R R80, SRZ ;  /* 0x0000000000507805 */ /* 0x000fe2000001ff00 */
[----:B------:R-:W-:Y:S01]  /*6c20*/  @P4 VIADD R2, R2, 0x310 ;  /* 0x0000031002024836 */ /* 0x000fe20000000000 */
[----:B------:R-:W-:Y:S02]  /*6c30*/  CS2R R86, SRZ ;  /* 0x0000000000567805 */ /* 0x000fe4000001ff00 */
[----:B------:R-:W-:Y:S07]  /*6c40*/  CS2R R84, SRZ ;  /* 0x0000000000547805 */ /* 0x000fee000001ff00 */
[----:B------:R-:W-:Y:S01]  /*6c50*/  @P1 VIADD R2, R0, 0xfffffff0 ;  /* 0xfffffff000021836 */ /* 0x000fe20000000000 */
[----:B------:R-:W-:Y:S06]  /*6c60*/  @P2 BRA `(.L_x_130) ;  /* 0x00000000000c2947 */ /* 0x000fec0003800000 */
[----:B------:R-:W-:Y:S04]  /*6c70*/  SHF.L.U32 R0, R104, 0x1f, RZ ;  /* 0x0000001f68007819 */ /* 0x000fe800000006ff */
[----:B------:R-:W1:Y:S02]  /*6c80*/  SYNCS.PHASECHK.TRANS64.TRYWAIT P1, [R3+URZ+0x1a0], R0 ;  /* 0x0001a000030075a7 */ /* 0x000e6400080211ff */
[----:B-1----:R-:W-:Y:S05]  /*6c90*/  @!P1 BRA `(.L_x_131) ;  /* 0x0000002c00709947 */ /* 0x002fea0003800000 */
.L_x_130:
[----:B------:R-:W-:Y:S05]  /*6ca0*/  BSYNC B0 ;  /* 0x0000000000007941 */ /* 0x000fea0003800000 */
.L_x_129:
[----:B------:R-:W-:Y:S01]  /*6cb0*/  ISETP.NE.AND P1, PT, R115, RZ, PT ;  /* 0x000000ff7300720c */ /* 0x000fe20003f25270 */
[----:B-1----:R-:W-:Y:S02]  /*6cc0*/  VIADD R3, R3, 0x1b0 ;  /* 0x000001b003037836 */ /* 0x002fe40000000000 */
[----:B------:R-:W-:Y:S02]  /*6cd0*/  IMAD.U32 R0, RZ, RZ, UR37 ;  /* 0x00000025ff007e24 */ /* 0x000fe4000f8e00ff */
[----:B------:R-:W-:Y:S03]  /*6ce0*/  VIADD R105, R105, 0x1 ;  /* 0x0000000169697836 */ /* 0x000fe60000000000 */
[----:B------:R-:W-:Y:S05]  /*6cf0*/  PRMT R0, R0, 0x654, R3 ;  /* 0x0000065400007816 */ /* 0x000fea0000000003 */
[----:B------:R1:W3:Y:S04]  /*6d00*/  @P1 LDS.128 R80, [R5+UR49+0x300] ;  /* 0x0003003105501984 */ /* 0x0002e80008000c00 */
[----:B------:R1:W1:Y:S01]  /*6d10*/  @P1 LDS.128 R84, [R2] ;  /* 0x0000000002541984 */ /* 0x0002620000000c00 */
[C---:B------:R-:W-:Y:S01]  /*6d20*/  ISETP.NE.AND P1, PT, R105.reuse, 0x2, PT ;  /* 0x000000026900780c */ /* 0x040fe20003f25270 */
[----:B------:R-:W-:Y:S01]  /*6d30*/  @!PT LDS RZ, [RZ] ;  /* 0x00000000fffff984 */ /* 0x000fe20000000800 */
[----:B------:R-:W-:Y:S01]  /*6d40*/  @!PT LDS RZ, [RZ] ;  /* 0x00000000fffff984 */ /* 0x000fe20000000800 */
[----:B------:R-:W-:Y:S01]  /*6d50*/  @!PT LDS RZ, [RZ] ;  /* 0x00000000fffff984 */ /* 0x000fe20000000800 */
[----:B------:R-:W-:Y:S01]  /*6d60*/  @!PT LDS RZ, [RZ] ;  /* 0x00000000fffff984 */ /* 0x000fe20000000800 */
[----:B------:R5:W-:Y:S06]  /*6d70*/  MEMBAR.ALL.CTA ;  /* 0x0000000000007992 */ /* 0x000bec0000008000 */
[----:B-----5:R-:W5:Y:S01]  /*6d80*/  FENCE.VIEW.ASYNC.S ;  /* 0x00000000000073c6 */ /* 0x020f620000000000 */
[----:B------:R-:W-:Y:S02]  /*6d90*/  SEL R3, RZ, 0x1, P1 ;  /* 0x00000001ff037807 */ /* 0x000fe40000800000 */
[----:B------:R-:W-:Y:S02]  /*6da0*/  SEL R105, R105, RZ, P1 ;  /* 0x000000ff69697207 */ /* 0x000fe40000800000 */
[----:B------:R-:W-:Y:S01]  /*6db0*/  LOP3.LUT R104, R104, R3, RZ, 0x3c, !PT ;  /* 0x0000000368687212 */ /* 0x000fe200078e3cff */
[----:B-----5:R1:W-:Y:S06]  /*6dc0*/  SYNCS.ARRIVE.TRANS64.RED.A1T0 RZ, [R0+URZ], RZ ;  /* 0x000000ff00ff79a7 */ /* 0x0203ec00081004ff */
.L_x_128:
[----:B------:R-:W-:Y:S05]  /*6dd0*/  BSYNC B1 ;  /* 0x0000000000017941 */ /* 0x000fea0003800000 */
.L_x_127:
[----:B------:R-:W-:Y:S04]  /*6de0*/  SHF.R.U32.HI R3, RZ, 0x15, R48 ;  /* 0x00000015ff037819 */ /* 0x000fe80000011630 */
[----:B------:R-:W-:Y:S01]  /*6df0*/  LOP3.LUT P1, RZ, R3, 0x3, R102, 0x48, !PT ;  /* 0x0000000303ff7812 */ /* 0x000fe20007824866 */
[----:B------:R-:W-:Y:S01]  /*6e00*/  @!UPT UIADD3 URZ, UPT, UPT, URZ, URZ, URZ ;  /* 0x000000fffffff290 */ /* 0x000fe2000fffe0ff */
[----:B----4-:R-:W-:Y:S11]  /*6e10*/  @P0 BRA `(.L_x_132) ;  /* 0x0000000000080947 */ /* 0x010ff60003800000 */
[----:B------:R-:W4:Y:S02]  /*6e20*/  SYNCS.PHASECHK.TRANS64.TRYWAIT P0, [R111+URZ+0x1f0], R4 ;  /* 0x0001f0046f0075a7 */ /* 0x000f2400080011ff */
[----:B----4-:R-:W-:Y:S05]  /*6e30*/  @!P0 BRA `(.L_x_133) ;  /* 0x0000002c001c8947 */ /* 0x010fea0003800000 */
.L_x_132:
[----:B------:R-:W-:Y:S05]  /*6e40*/  @!P1 BRA `(.L_x_134) ;  /* 0x0000000000409947 */ /* 0x000fea0003800000 */
[----:B------:R-:W5:Y:S01]  /*6e50*/  LDCU.64 UR8, c[0x4][0x70] ;  /* 0x01000e00ff0877ac */ /* 0x000f620008000a00 */
[----:B------:R-:W-:Y:S01]  /*6e60*/  MOV R3, 0x0 ;  /* 0x0000000000037802 */ /* 0x000fe20000000f00 */
[----:B------:R-:W-:Y:S02]  /*6e70*/  HFMA2 R12, -RZ, RZ, 0, 5.9604644775390625e-08 ;  /* 0x00000001ff0c7431 */ /* 0x000fe400000001ff */
[----:B------:R-:W-:Y:S02]  /*6e80*/  IMAD.MOV.U32 R8, RZ, RZ, 0x192 ;  /* 0x00000192ff087424 */ /* 0x000fe400078e00ff */
[----:B------:R-:W-:Y:S01]  /*6e90*/  IMAD.MOV.U32 R13, RZ, RZ, RZ ;  /* 0x000000ffff0d7224 */ /* 0x000fe200078e00ff */
[----:B------:R-:W2:Y:S01]  /*6ea0*/  LDCU.64 UR6, c[0x4][0x78] ;  /* 0x01000f00ff0677ac */ /* 0x000ea20008000a00 */
[----:B-1----:R-:W1:Y:S01]  /*6eb0*/  LDC.64 R2, c[0x4][R3] ;  /* 0x0100000003027b82 */ /* 0x002e620000000a00 */
[----:B------:R-:W3:Y:S01]  /*6ec0*/  LDCU.64 UR4, c[0x4][0x10] ;  /* 0x01000200ff0477ac */ /* 0x000ee20008000a00 */
[----:B-----5:R-:W-:Y:S01]  /*6ed0*/  MOV R5, UR9 ;  /* 0x0000000900057c02 */ /* 0x020fe20008000f00 */
[----:B----4-:R-:W-:Y:S01]  /*6ee0*/  IMAD.U32 R4, RZ, RZ, UR8 ;  /* 0x00000008ff047e24 */ /* 0x010fe2000f8e00ff */
[----:B--2---:R-:W-:Y:S01]  /*6ef0*/  MOV R7, UR7 ;  /* 0x0000000700077c02 */ /* 0x004fe20008000f00 */
[----:B------:R-:W-:Y:S01]  /*6f00*/  IMAD.U32 R6, RZ, RZ, UR6 ;  /* 0x00000006ff067e24 */ /* 0x000fe2000f8e00ff */
[----:B---3--:R-:W-:Y:S01]  /*6f10*/  MOV R11, UR5 ;  /* 0x00000005000b7c02 */ /* 0x008fe20008000f00 */
[----:B------:R-:W-:Y:S02]  /*6f20*/  IMAD.U32 R10, RZ, RZ, UR4 ;  /* 0x00000004ff0a7e24 */ /* 0x000fe4000f8e00ff */
[----:B------:R-:W-:Y:S07]  /*6f30*/  LEPC R20, `(.L_x_134) ;  /* 0x000000001014794e */ /* 0x000fee0000000000 */
[----:B-1----:R-:W-:Y:S05]  /*6f40*/  CALL.ABS.NOINC R2 ;  /* 0x0000000002007343 */ /* 0x002fea0003c00000 */
.L_x_134:
[-C--:B---3--:R-:W-:Y:S01]  /*6f50*/  F2FP.F16.E4M3.UNPACK_B R51, R80.reuse ;  /* 0x00000050ff33723e */ /* 0x088fe200020006ff */
[----:B------:R-:W-:Y:S05]  /*6f60*/  WARPSYNC.ALL ;  /* 0x0000000000007948 */ /* 0x000fea0003800000 */
[----:B------:R-:W-:Y:S01]  /*6f70*/  R2UR UR4, R48 ;  /* 0x00000000300472ca */ /* 0x000fe200000e0000 */
[--C-:B------:R-:W-:Y:S01]  /*6f80*/  HADD2.F32 R50, -RZ, R51.reuse.H0_H0 ;  /* 0x20000033ff327230 */ /* 0x100fe20000004100 */
[----:B------:R-:W-:Y:S01]  /*6f90*/  F2FP.F16.E4M3.UNPACK_B R53, R80.H1 ;  /* 0x00000050ff35723e */ /* 0x000fe200030006ff */
[----:B------:R-:W-:Y:S01]  /*6fa0*/  HADD2.F32 R51, -RZ, R51.H1_H1 ;  /* 0x30000033ff337230 */ /* 0x000fe20000004100 */
[-C--:B------:R-:W-:Y:S01]  /*6fb0*/  F2FP.F16.E4M3.UNPACK_B R55, R81.reuse ;  /* 0x00000051ff37723e */ /* 0x080fe200020006ff */
[----:B------:R-:W-:Y:S01]  /*6fc0*/  BSSY.RECONVERGENT B0, `(.L_x_135) ;  /* 0x000009e000007945 */ /* 0x000fe20003800200 */
[----:B------:R-:W-:Y:S01]  /*6fd0*/  F2FP.F16.E4M3.UNPACK_B R57, R81.H1 ;  /* 0x00000051ff39723e */ /* 0x000fe200030006ff */
[--C-:B------:R-:W-:Y:S01]  /*6fe0*/  HADD2.F32 R52, -RZ, R53.reuse.H0_H0 ;  /* 0x20000035ff347230 */ /* 0x100fe20000004100 */
[-C--:B------:R-:W-:Y:S01]  /*6ff0*/  F2FP.F16.E4M3.UNPACK_B R59, R82.reuse ;  /* 0x00000052ff3b723e */ /* 0x080fe200020006ff */
[----:B------:R-:W-:Y:S01]  /*7000*/  HADD2.F32 R54, -RZ, R53.H1_H1 ;  /* 0x30000035ff367230 */ /* 0x000fe20000004100 */
[----:B------:R-:W-:Y:S01]  /*7010*/  F2FP.F16.E4M3.UNPACK_B R61, R82.H1 ;  /* 0x00000052ff3d723e */ /* 0x000fe200030006ff */
[--C-:B------:R-:W-:Y:S01]  /*7020*/  HADD2.F32 R53, -RZ, R55.reuse.H0_H0 ;  /* 0x20000037ff357230 */ /* 0x100fe20000004100 */
[-C--:B------:R-:W-:Y:S01]  /*7030*/  F2FP.F16.E4M3.UNPACK_B R63, R83.reuse ;  /* 0x00000053ff3f723e */ /* 0x080fe200020006ff */
[----:B-1--4-:R-:W2:Y:S01]  /*7040*/  LDTM.x32 R4, tmem[UR4] ;  /* 0x00000004000479ee */ /* 0x012ea200082c0000 */
[----:B------:R-:W-:Y:S01]  /*7050*/  F2FP.F16.E4M3.UNPACK_B R65, R83.H1 ;  /* 0x00000053ff41723e */ /* 0x000fe200030006ff */
[----:B------:R-:W-:Y:S01]  /*7060*/  HADD2.F32 R56, -RZ, R55.H1_H1 ;  /* 0x30000037ff387230 */ /* 0x000fe20000004100 */
[-C--:B------:R-:W-:Y:S01]  /*7070*/  F2FP.F16.E4M3.UNPACK_B R67, R84.reuse ;  /* 0x00000054ff43723e */ /* 0x080fe200020006ff */
[----:B------:R-:W-:Y:S01]  /*7080*/  HADD2.F32 R60, -RZ, R59.H1_H1 ;  /* 0x3000003bff3c7230 */ /* 0x000fe20000004100 */
[----:B------:R-:W-:Y:S01]  /*7090*/  IADD3 R125, PT, PT, R100, UR49, RZ ;  /* 0x00000031647d7c10 */ /* 0x000fe2000fffe0ff */
[----:B------:R-:W-:Y:S01]  /*70a0*/  HADD2.F32 R64, -RZ, R63.H1_H1 ;  /* 0x3000003fff407230 */ /* 0x000fe20000004100 */
[----:B------:R-:W-:Y:S01]  /*70b0*/  ISETP.NE.AND P6, PT, R113, RZ, PT ;  /* 0x000000ff7100720c */ /* 0x000fe20003fc5270 */
[----:B------:R-:W-:Y:S01]  /*70c0*/  HADD2.F32 R68, -RZ, R67.H1_H1 ;  /* 0x30000043ff447230 */ /* 0x000fe20000004100 */
[----:B------:R-:W-:Y:S01]  /*70d0*/  LOP3.LUT P5, RZ, R101, 0x80, RZ, 0xc0, !PT ;  /* 0x0000008065ff7812 */ /* 0x000fe200078ac0ff */
[--C-:B------:R-:W-:Y:S01]  /*70e0*/  HADD2.F32 R55, -RZ, R57.reuse.H0_H0 ;  /* 0x20000039ff377230 */ /* 0x100fe20000004100 */
[----:B------:R-:W-:Y:S01]  /*70f0*/  F2FP.F16.E4M3.UNPACK_B R69, R84.H1 ;  /* 0x00000054ff45723e */ /* 0x000fe200030006ff */
[----:B------:R-:W-:Y:S01]  /*7100*/  HADD2.F32 R58, -RZ, R57.H1_H1 ;  /* 0x30000039ff3a7230 */ /* 0x000fe20000004100 */
[-C--:B------:R-:W-:Y:S01]  /*7110*/  F2FP.F16.E4M3.UNPACK_B R71, R85.reuse ;  /* 0x00000055ff47723e */ /* 0x080fe200020006ff */
[----:B------:R-:W-:Y:S01]  /*7120*/  HADD2.F32 R57, -RZ, R59.H0_H0 ;  /* 0x2000003bff397230 */ /* 0x000fe20000004100 */
[----:B------:R-:W-:Y:S01]  /*7130*/  F2FP.F16.E4M3.UNPACK_B R73, R85.H1 ;  /* 0x00000055ff49723e */ /* 0x000fe200030006ff */
[----:B------:R-:W-:Y:S01]  /*7140*/  HADD2.F32 R59, -RZ, R61.H0_H0 ;  /* 0x2000003dff3b7230 */ /* 0x000fe20000004100 */
[-C--:B------:R-:W-:Y:S01]  /*7150*/  F2FP.F16.E4M3.UNPACK_B R75, R86.reuse ;  /* 0x00000056ff4b723e */ /* 0x080fe200020006ff */
[----:B------:R-:W-:Y:S01]  /*7160*/  HADD2.F32 R72, -RZ, R71.H1_H1 ;  /* 0x30000047ff487230 */ /* 0x000fe20000004100 */
[----:B------:R-:W-:Y:S01]  /*7170*/  F2FP.F16.E4M3.UNPACK_B R77, R86.H1 ;  /* 0x00000056ff4d723e */ /* 0x000fe200030006ff */
[----:B------:R-:W-:Y:S01]  /*7180*/  HADD2.F32 R62, -RZ, R61.H1_H1 ;  /* 0x3000003dff3e7230 */ /* 0x000fe20000004100 */
[----:B------:R-:W-:Y:S01]  /*7190*/  F2FP.F16.E4M3.UNPACK_B R79, R87.H1 ;  /* 0x00000057ff4f723e */ /* 0x000fe200030006ff */
[----:B------:R-:W-:Y:S01]  /*71a0*/  HADD2.F32 R61, -RZ, R63.H0_H0 ;  /* 0x2000003fff3d7230 */ /* 0x000fe20000004100 */
[----:B------:R-:W-:Y:S01]  /*71b0*/  ISETP.NE.AND P0, PT, R109, RZ, PT ;  /* 0x000000ff6d00720c */ /* 0x000fe20003f05270 */
[C---:B--2---:R-:W-:Y:S01]  /*71c0*/  FMUL R0, R46.reuse, R4 ;  /* 0x000000042e007220 */ /* 0x044fe20000400000 */
[C---:B------:R-:W-:Y:S01]  /*71d0*/  FMUL R2, R46.reuse, R5 ;  /* 0x000000052e027220 */ /* 0x040fe20000400000 */
[C---:B------:R-:W-:Y:S01]  /*71e0*/  FMUL R4, R46.reuse, R8 ;  /* 0x000000082e047220 */ /* 0x040fe20000400000 */
[C---:B------:R-:W-:Y:S01]  /*71f0*/  FMUL R5, R46.reuse, R9 ;  /* 0x000000092e057220 */ /* 0x040fe20000400000 */
[C---:B------:R-:W-:Y:S01]  /*7200*/  FFMA R0, R49.reuse, R50, R0 ;  /* 0x0000003231007223 */ /* 0x040fe20000000000 */
[C---:B------:R-:W-:Y:S01]  /*7210*/  FFMA R2, R49.reuse, R51, R2 ;  /* 0x0000003331027223 */ /* 0x040fe20000000002 */
[C---:B------:R-:W-:Y:S01]  /*7220*/  FMUL R8, R46.reuse, R12 ;  /* 0x0000000c2e087220 */ /* 0x040fe20000400000 */
[C---:B------:R-:W-:Y:S01]  /*7230*/  FMUL R9, R46.reuse, R13 ;  /* 0x0000000d2e097220 */ /* 0x040fe20000400000 */
[C---:B------:R-:W-:Y:S01]  /*7240*/  FMUL R12, R46.reuse, R16 ;  /* 0x000000102e0c7220 */ /* 0x040fe20000400000 */
[C---:B------:R-:W-:Y:S01]  /*7250*/  FMUL R13, R46.reuse, R17 ;  /* 0x000000112e0d7220 */ /* 0x040fe20000400000 */
[C---:B------:R-:W-:Y:S01]  /*7260*/  FMUL R16, R46.reuse, R20 ;  /* 0x000000142e107220 */ /* 0x040fe20000400000 */
[C---:B------:R-:W-:Y:S01]  /*7270*/  FMUL R17, R46.reuse, R21 ;  /* 0x000000152e117220 */ /* 0x040fe20000400000 */
[C---:B------:R-:W-:Y:S01]  /*7280*/  FMUL R20, R46.reuse, R24 ;  /* 0x000000182e147220 */ /* 0x040fe20000400000 */
[C---:B------:R-:W-:Y:S01]  /*7290*/  FMUL R21, R46.reuse, R25 ;  /* 0x000000192e157220 */ /* 0x040fe20000400000 */
[----:B------:R-:W-:Y:S02]  /*72a0*/  HADD2.F32 R76, -RZ, R75.H1_H1 ;  /* 0x3000004bff4c7230 */ /* 0x000fe40000004100 */
[C---:B------:R-:W-:Y:S01]  /*72b0*/  FMUL R24, R46.reuse, R28 ;  /* 0x0000001c2e187220 */ /* 0x040fe20000400000 */
[C---:B------:R-:W-:Y:S01]  /*72c0*/  FMUL R25, R46.reuse, R29 ;  /* 0x0000001d2e197220 */ /* 0x040fe20000400000 */
[C---:B------:R-:W-:Y:S01]  /*72d0*/  FMUL R28, R46.reuse, R32 ;  /* 0x000000202e1c7220 */ /* 0x040fe20000400000 */
[C---:B------:R-:W-:Y:S01]  /*72e0*/  FMUL R29, R46.reuse, R33 ;  /* 0x000000212e1d7220 */ /* 0x040fe20000400000 */
[C---:B------:R-:W-:Y:S01]  /*72f0*/  FMUL R3, R46.reuse, R6 ;  /* 0x000000062e037220 */ /* 0x040fe20000400000 */
[C---:B------:R-:W-:Y:S01]  /*7300*/  FMUL R7, R46.reuse, R7 ;  /* 0x000000072e077220 */ /* 0x040fe20000400000 */
[----:B------:R-:W-:Y:S01]  /*7310*/  FMUL R6, R46, R10 ;  /* 0x0000000a2e067220 */ /* 0x000fe20000400000 */
[----:B------:R-:W-:Y:S01]  /*7320*/  F2FP.F16.E4M3.UNPACK_B R50, R87 ;  /* 0x00000057ff32723e */ /* 0x000fe200020006ff */
[C---:B------:R-:W-:Y:S01]  /*7330*/  FFMA R3, R49.reuse, R52, R3 ;  /* 0x0000003431037223 */ /* 0x040fe20000000003 */
[C---:B------:R-:W-:Y:S01]  /*7340*/  FFMA R7, R49.reuse, R54, R7 ;  /* 0x0000003631077223 */ /* 0x040fe20000000007 */
[----:B------:R-:W-:Y:S01]  /*7350*/  @P6 SHF.L.U32 R32, R104, 0x1f, RZ ;  /* 0x0000001f68206819 */ /* 0x000fe200000006ff */
[C---:B------:R-:W-:Y:S01]  /*7360*/  FFMA R4, R49.reuse, R53, R4 ;  /* 0x0000003531047223 */ /* 0x040fe20000000004 */
[----:B------:R-:W-:Y:S01]  /*7370*/  FFMA R5, R49, R56, R5 ;  /* 0x0000003831057223 */ /* 0x000fe20000000005 */
[C---:B------:R-:W-:Y:S01]  /*7380*/  FMUL R11, R46.reuse, R11 ;  /* 0x0000000b2e0b7220 */ /* 0x040fe20000400000 */
[----:B------:R-:W-:Y:S01]  /*7390*/  F2FP.SATFINITE.E4M3.F32.PACK_AB_MERGE_C R113, R7, R3, RZ ;  /* 0x000000030771723e */ /* 0x000fe200048070ff */
[C---:B------:R-:W-:Y:S01]  /*73a0*/  FFMA R6, R49.reuse, R55, R6 ;  /* 0x0000003731067223 */ /* 0x040fe20000000006 */
[----:B------:R-:W-:Y:S01]  /*73b0*/  FMUL R10, R46, R14 ;  /* 0x0000000e2e0a7220 */ /* 0x000fe20000400000 */
[C---:B------:R-:W-:Y:S01]  /*73c0*/  FFMA R11, R49.reuse, R58, R11 ;  /* 0x0000003a310b7223 */ /* 0x040fe2000000000b */
[----:B------:R-:W-:Y:S01]  /*73d0*/  F2FP.SATFINITE.E4M3.F32.PACK_AB_MERGE_C R116, R2, R0, R113 ;  /* 0x000000000274723e */ /* 0x000fe20004807071 */
[C---:B------:R-:W-:Y:S01]  /*73e0*/  FMUL R15, R46.reuse, R15 ;  /* 0x0000000f2e0f7220 */ /* 0x040fe20000400000 */
[----:B------:R-:W-:Y:S01]  /*73f0*/  MOV R113, 0x10 ;  /* 0x0000001000717802 */ /* 0x000fe20000000f00 */
[----:B------:R-:W-:Y:S01]  /*7400*/  FFMA R8, R49, R57, R8 ;  /* 0x0000003931087223 */ /* 0x000fe20000000008 */
[----:B------:R-:W-:Y:S01]  /*7410*/  F2FP.SATFINITE.E4M3.F32.PACK_AB_MERGE_C R117, R11, R6, RZ ;  /* 0x000000060b75723e */ /* 0x000fe200048070ff */
[----:B------:R-:W-:Y:S01]  /*7420*/  FFMA R9, R49, R60, R9 ;  /* 0x0000003c31097223 */ /* 0x000fe20000000009 */
[--C-:B------:R-:W-:Y:S01]  /*7430*/  HADD2.F32 R63, -RZ, R65.reuse.H0_H0 ;  /* 0x20000041ff3f7230 */ /* 0x100fe20000004100 */
[----:B------:R-:W-:Y:S01]  /*7440*/  SEL R124, R113, 0xfffffff0, !P5 ;  /* 0xfffffff0717c7807 */ /* 0x000fe20006800000 */
[----:B------:R-:W-:Y:S01]  /*7450*/  FFMA R10, R49, R59, R10 ;  /* 0x0000003b310a7223 */ /* 0x000fe2000000000a */
[----:B------:R-:W-:Y:S01]  /*7460*/  F2FP.SATFINITE.E4M3.F32.PACK_AB_MERGE_C R117, R5, R4, R117 ;  /* 0x000000040575723e */ /* 0x000fe20004807075 */
[----:B------:R-:W-:Y:S01]  /*7470*/  FFMA R15, R49, R62, R15 ;  /* 0x0000003e310f7223 */ /* 0x000fe2000000000f */
[----:B------:R-:W-:Y:S01]  /*7480*/  IADD3 R113, PT, PT, R125, R124, RZ ;  /* 0x0000007c7d717210 */ /* 0x000fe20007ffe0ff */
[C---:B------:R-:W-:Y:S01]  /*7490*/  FFMA R12, R49.reuse, R61, R12 ;  /* 0x0000003d310c7223 */ /* 0x040fe2000000000c */
[----:B------:R-:W-:Y:S01]  /*74a0*/  FFMA R13, R49, R64, R13 ;  /* 0x00000040310d7223 */ /* 0x000fe2000000000d */
[--C-:B------:R-:W-:Y:S01]  /*74b0*/  HADD2.F32 R51, -RZ, R50.reuse.H0_H0 ;  /* 0x20000032ff337230 */ /* 0x100fe20000004100 */
[----:B------:R-:W-:Y:S01]  /*74c0*/  F2FP.SATFINITE.E4M3.F32.PACK_AB_MERGE_C R118, R15, R10, RZ ;  /* 0x0000000a0f76723e */ /* 0x000fe200048070ff */
[----:B------:R-:W-:Y:S02]  /*74d0*/  HADD2.F32 R50, -RZ, R50.H1_H1 ;  /* 0x30000032ff327230 */ /* 0x000fe40000004100 */
[C---:B------:R-:W-:Y:S01]  /*74e0*/  FMUL R14, R46.reuse, R18 ;  /* 0x000000122e0e7220 */ /* 0x040fe20000400000 */
[----:B------:R-:W-:Y:S02]  /*74f0*/  HADD2.F32 R66, -RZ, R65.H1_H1 ;  /* 0x30000041ff427230 */ /* 0x000fe40000004100 */
[C---:B------:R-:W-:Y:S01]  /*7500*/  FMUL R19, R46.reuse, R19 ;  /* 0x000000132e137220 */ /* 0x040fe20000400000 */
[----:B------:R-:W-:Y:S02]  /*7510*/  HADD2.F32 R65, -RZ, R67.H0_H0 ;  /* 0x20000043ff417230 */ /* 0x000fe40000004100 */
[C---:B------:R-:W-:Y:S01]  /*7520*/  FFMA R14, R49.reuse, R63, R14 ;  /* 0x0000003f310e7223 */ /* 0x040fe2000000000e */
[--C-:B------:R-:W-:Y:S02]  /*7530*/  HADD2.F32 R67, -RZ, R69.reuse.H0_H0 ;  /* 0x20000045ff437230 */ /* 0x100fe40000004100 */
[C---:B------:R-:W-:Y:S01]  /*7540*/  FMUL R18, R46.reuse, R22 ;  /* 0x000000162e127220 */ /* 0x040fe20000400000 */
[----:B------:R-:W-:Y:S02]  /*7550*/  HADD2.F32 R70, -RZ, R69.H1_H1 ;  /* 0x30000045ff467230 */ /* 0x000fe40000004100 */
[C---:B------:R-:W-:Y:S01]  /*7560*/  FFMA R19, R49.reuse, R66, R19 ;  /* 0x0000004231137223 */ /* 0x040fe20000000013 */
[----:B------:R-:W-:Y:S02]  /*7570*/  HADD2.F32 R69, -RZ, R71.H0_H0 ;  /* 0x20000047ff457230 */ /* 0x000fe40000004100 */
[C---:B------:R-:W-:Y:S01]  /*7580*/  FMUL R23, R46.reuse, R23 ;  /* 0x000000172e177220 */ /* 0x040fe20000400000 */
[C---:B------:R-:W-:Y:S01]  /*7590*/  FFMA R16, R49.reuse, R65, R16 ;  /* 0x0000004131107223 */ /* 0x040fe20000000010 */
[C---:B------:R-:W-:Y:S01]  /*75a0*/  FFMA R17, R49.reuse, R68, R17 ;  /* 0x0000004431117223 */ /* 0x040fe20000000011 */
[--C-:B------:R-:W-:Y:S02]  /*75b0*/  HADD2.F32 R71, -RZ, R73.reuse.H0_H0 ;  /* 0x20000049ff477230 */ /* 0x100fe40000004100 */
[C---:B------:R-:W-:Y:S01]  /*75c0*/  FFMA R18, R49.reuse, R67, R18 ;  /* 0x0000004331127223 */ /* 0x040fe20000000012 */
[----:B------:R-:W-:Y:S02]  /*75d0*/  HADD2.F32 R74, -RZ, R73.H1_H1 ;  /* 0x30000049ff4a7230 */ /* 0x000fe40000004100 */
[C---:B------:R-:W-:Y:S01]  /*75e0*/  FMUL R22, R46.reuse, R26 ;  /* 0x0000001a2e167220 */ /* 0x040fe20000400000 */
[----:B------:R-:W-:Y:S02]  /*75f0*/  HADD2.F32 R73, -RZ, R75.H0_H0 ;  /* 0x2000004bff497230 */ /* 0x000fe40000004100 */
[C---:B------:R-:W-:Y:S01]  /*7600*/  FFMA R23, R49.reuse, R70, R23 ;  /* 0x0000004631177223 */ /* 0x040fe20000000017 */
[C---:B------:R-:W-:Y:S01]  /*7610*/  FMUL R27, R46.reuse, R27 ;  /* 0x0000001b2e1b7220 */ /* 0x040fe20000400000 */
[C---:B------:R-:W-:Y:S01]  /*7620*/  FFMA R20, R49.reuse, R69, R20 ;  /* 0x0000004531147223 */ /* 0x040fe20000000014 */
[C---:B------:R-:W-:Y:S01]  /*7630*/  FFMA R21, R49.reuse, R72, R21 ;  /* 0x0000004831157223 */ /* 0x040fe20000000015 */
[--C-:B------:R-:W-:Y:S02]  /*7640*/  HADD2.F32 R75, -RZ, R77.reuse.H0_H0 ;  /* 0x2000004dff4b7230 */ /* 0x100fe40000004100 */
[C---:B------:R-:W-:Y:S01]  /*7650*/  FFMA R22, R49.reuse, R71, R22 ;  /* 0x0000004731167223 */ /* 0x040fe20000000016 */
[----:B------:R-:W-:Y:S02]  /*7660*/  HADD2.F32 R78, -RZ, R77.H1_H1 ;  /* 0x3000004dff4e7230 */ /* 0x000fe40000004100 */
[C---:B------:R-:W-:Y:S01]  /*7670*/  FMUL R26, R46.reuse, R30 ;  /* 0x0000001e2e1a7220 */ /* 0x040fe20000400000 */
        /* <DEDUP_REMOVED lines=8> */
[----:B------:R-:W-:Y:S01]  /*7700*/  FFMA R31, R49, R78, R31 ;  /* 0x0000004e311f7223 */ /* 0x000fe2000000001f */
[----:B------:R-:W-:Y:S01]  /*7710*/  FMUL R35, R46, R35 ;  /* 0x000000232e237220 */ /* 0x000fe20000400000 */
[----:B------:R-:W-:Y:S01]  /*7720*/  F2FP.SATFINITE.E4M3.F32.PACK_AB_MERGE_C R119, R19, R14, RZ ;  /* 0x0000000e1377723e */ /* 0x000fe200048070ff */
[C---:B------:R-:W-:Y:S01]  /*7730*/  FFMA R28, R49.reuse, R51, R28 ;  /* 0x00000033311c7223 */ /* 0x040fe2000000001c */
[C---:B------:R-:W-:Y:S01]  /*7740*/  FFMA R29, R49.reuse, R50, R29 ;  /* 0x00000032311d7223 */ /* 0x040fe2000000001d */
[C---:B------:R-:W-:Y:S01]  /*7750*/  FFMA R30, R49.reuse, R77, R30 ;  /* 0x0000004d311e7223 */ /* 0x040fe2000000001e */
[----:B------:R-:W-:Y:S01]  /*7760*/  FFMA R35, R49, R52, R35 ;  /* 0x0000003431237223 */ /* 0x000fe20000000023 */
[----:B------:R-:W-:Y:S02]  /*7770*/  F2FP.SATFINITE.E4M3.F32.PACK_AB_MERGE_C R118, R9, R8, R118 ;  /* 0x000000080976723e */ /* 0x000fe40004807076 */
[----:B------:R-:W-:Y:S02]  /*7780*/  F2FP.SATFINITE.E4M3.F32.PACK_AB_MERGE_C R119, R13, R12, R119 ;  /* 0x0000000c0d77723e */ /* 0x000fe40004807077 */
[----:B------:R-:W-:Y:S02]  /*7790*/  F2FP.SATFINITE.E4M3.F32.PACK_AB_MERGE_C R120, R23, R18, RZ ;  /* 0x000000121778723e */ /* 0x000fe400048070ff */
[----:B------:R-:W-:Y:S01]  /*77a0*/  F2FP.SATFINITE.E4M3.F32.PACK_AB_MERGE_C R121, R27, R22, RZ ;  /* 0x000000161b79723e */ /* 0x000fe200048070ff */
[----:B------:R1:W-:Y:S01]  /*77b0*/  STS.128 [R100+UR49+0x2300], R116 ;  /* 0x0023007464007988 */ /* 0x0003e20008000c31 */
[----:B------:R-:W-:Y:S02]  /*77c0*/  F2FP.SATFINITE.E4M3.F32.PACK_AB_MERGE_C R122, R31, R26, RZ ;  /* 0x0000001a1f7a723e */ /* 0x000fe400048070ff */
[----:B------:R-:W-:Y:S02]  /*77d0*/  F2FP.SATFINITE.E4M3.F32.PACK_AB_MERGE_C R123, R35, R30, RZ ;  /* 0x0000001e237b723e */ /* 0x000fe400048070ff */
[----:B------:R-:W-:Y:S02]  /*77e0*/  F2FP.SATFINITE.E4M3.F32.PACK_AB_MERGE_C R120, R17, R16, R120 ;  /* 0x000000101178723e */ /* 0x000fe40004807078 */
[----:B------:R-:W-:Y:S02]  /*77f0*/  F2FP.SATFINITE.E4M3.F32.PACK_AB_MERGE_C R121, R21, R20, R121 ;  /* 0x000000141579723e */ /* 0x000fe40004807079 */
[----:B------:R-:W-:Y:S02]  /*7800*/  F2FP.SATFINITE.E4M3.F32.PACK_AB_MERGE_C R122, R25, R24, R122 ;  /* 0x00000018197a723e */ /* 0x000fe4000480707a */
[----:B------:R-:W-:Y:S02]  /*7810*/  F2FP.SATFINITE.E4M3.F32.PACK_AB_MERGE_C R123, R29, R28, R123 ;  /* 0x0000001c1d7b723e */ /* 0x000fe4000480707b */
[----:B------:R-:W-:Y:S03]  /*7820*/  LEA R125, R105, UR49, 0x3 ;  /* 0x00000031697d7c11 */ /* 0x000fe6000f8e18ff */
[----:B------:R1:W-:Y:S01]  /*7830*/  STS.128 [R113+0x2300], R120 ;  /* 0x0023007871007388 */ /* 0x0003e20000000c00 */
[----:B------:R-:W-:Y:S01]  /*7840*/  @!PT LDS RZ, [RZ] ;  /* 0x00000000fffff984 */ /* 0x000fe20000000800 */
[----:B------:R-:W-:Y:S01]  /*7850*/  @!PT LDS RZ, [RZ] ;  /* 0x00000000fffff984 */ /* 0x000fe20000000800 */
[----:B------:R-:W-:Y:S01]  /*7860*/  @!PT LDS RZ, [RZ] ;  /* 0x00000000fffff984 */ /* 0x000fe20000000800 */
[----:B------:R-:W-:Y:S01]  /*7870*/  @!PT LDS RZ, [RZ] ;  /* 0x00000000fffff984 */ /* 0x000fe20000000800 */
[----:B------:R2:W-:Y:S07]  /*7880*/  MEMBAR.ALL.CTA ;  /* 0x0000000000007992 */ /* 0x0005ee0000008000 */
[----:B--2---:R-:W2:Y:S02]  /*7890*/  FENCE.VIEW.ASYNC.S ;  /* 0x00000000000073c6 */ /* 0x004ea40000000000 */
[----:B--2---:R-:W-:Y:S06]  /*78a0*/  BAR.SYNC.DEFER_BLOCKING 0x1, 0x80 ;  /* 0x0042000000007b1d */ /* 0x004fec0000010000 */
[----:B------:R-:W-:Y:S05]  /*78b0*/  @P0 BRA `(.L_x_136) ;  /* 0x0000000000380947 */ /* 0x000fea0003800000 */
[----:B------:R-:W-:Y:S02]  /*78c0*/  UIADD3 UR4, UPT, UPT, UR49, 0x2300, URZ ;  /* 0x0000230031047890 */ /* 0x000fe4000fffe0ff */
[----:B------:R-:W-:Y:S01]  /*78d0*/  UIADD3 UR8, UP0, UPT, UR52, 0x680, URZ ;  /* 0x0000068034087890 */ /* 0x000fe2000ff1e0ff */
[----:B------:R-:W-:Y:S01]  /*78e0*/  UMOV UR43, UR36 ;  /* 0x00000024002b7c82 */ /* 0x000fe20008000000 */
[----:B------:R-:W-:Y:S02]  /*78f0*/  UIADD3 UR5, UPT, UPT, UR41, 0x40, URZ ;  /* 0x0000004029057890 */ /* 0x000fe4000fffe0ff */
[----:B------:R-:W-:Y:S01]  /*7900*/  MOV R108, UR4 ;  /* 0x00000004006c7c02 */ /* 0x000fe20008000f00 */
[----:B------:R-:W-:Y:S02]  /*7910*/  UIADD3.X UR9, UPT, UPT, URZ, UR53, URZ, UP0, !UPT ;  /* 0x00000035ff097290 */ /* 0x000fe400087fe4ff */
[----:B------:R-:W-:Y:S01]  /*7920*/  UIADD3 UR4, UPT, UPT, UR49, 0x2b00, URZ ;  /* 0x00002b0031047890 */ /* 0x000fe2000fffe0ff */
[----:B------:R-:W-:Y:S01]  /*7930*/  R2UR UR40, R108 ;  /* 0x000000006c2872ca */ /* 0x000fe200000e0000 */
[----:B------:R-:W-:Y:S01]  /*7940*/  UMOV UR6, UR42 ;  /* 0x0000002a00067c82 */ /* 0x000fe20008000000 */
[----:B------:R-:W-:Y:S11]  /*7950*/  UMOV UR7, UR36 ;  /* 0x0000002400077c82 */ /* 0x000ff60008000000 */
[----:B------:R2:W-:Y:S01]  /*7960*/  UTMASTG.3D [UR40], [UR8] ;  /* 0x00000028080073b5 */ /* 0x0005e20008010000 */
[----:B------:R2:W-:Y:S01]  /*7970*/  UTMASTG.3D [UR4], [UR8] ;  /* 0x00000004080073b5 */ /* 0x0005e20008010000 */
[----:B------:R0:W-:Y:S01]  /*7980*/  UTMACMDFLUSH ;  /* 0x00000000000079b7 */ /* 0x0001e20000000000 */
[----:B--2---:R-:W-:Y:S04]  /*7990*/  DEPBAR.LE SB0, 0x1 ;  /* 0x000080400000791a */ /* 0x004fe80000000000 */
.L_x_136:
[----:B------:R-:W-:Y:S05]  /*79a0*/  BSYNC.RECONVERGENT B0 ;  /* 0x0000000000007941 */ /* 0x000fea0003800200 */
.L_x_135:
[----:B------:R-:W-:Y:S06]  /*79b0*/  BAR.SYNC.DEFER_BLOCKING 0x1, 0x80 ;  /* 0x0042000000007b1d */ /* 0x000fec0000010000 */
[----:B------:R-:W2:Y:S01]  /*79c0*/  @P6 SYNCS.PHASECHK.TRANS64.TRYWAIT P0, [R125+URZ+0x1a0], R32 ;  /* 0x0001a0207d0065a7 */ /* 0x000ea200080011ff */
[----:B------:R-:W-:Y:S01]  /*79d0*/  BSSY B1, `(.L_x_137) ;  /* 0x0000020000017945 */ /* 0x000fe20003800000 */
[----:B--2---:R-:W-:Y:S03]  /*79e0*/  @P6 SEL R114, RZ, 0x1, !P0 ;  /* 0x00000001ff726807 */ /* 0x004fe60004000000 */
[----:B------:R-:W-:Y:S05]  /*79f0*/  @!P6 BRA `(.L_x_138) ;  /* 0x000000000074e947 */ /* 0x000fea0003800000 */
[----:B------:R-:W-:Y:S01]  /*7a00*/  ISETP.NE.AND P1, PT, R115, RZ, PT ;  /* 0x000000ff7300720c */ /* 0x000fe20003f25270 */
[----:B------:R-:W-:Y:S01]  /*7a10*/  BSSY B0, `(.L_x_139) ;  /* 0x0000009000007945 */ /* 0x000fe20003800000 */
[----:B------:R-:W-:Y:S11]  /*7a20*/  ISETP.NE.AND P0, PT, R114, RZ, PT ;  /* 0x000000ff7200720c */ /* 0x000ff60003f05270 */
[----:B------:R-:W-:Y:S05]  /*7a30*/  @P1 IMAD R0, R105, 0x1000, R100 ;  /* 0x0000100069001824 */ /* 0x000fea00078e0264 */
[----:B------:R-:W-:Y:S05]  /*7a40*/  @P1 IADD3 R3, PT, PT, R0, UR49, RZ ;  /* 0x0000003100031c10 */ /* 0x000fea000fffe0ff */
[----:B------:R-:W-:Y:S01]  /*7a50*/  @P1 IMAD.IADD R3, R3, 0x1, R124 ;  /* 0x0000000103031824 */ /* 0x000fe200078e027c */
[----:B------:R-:W-:Y:S06]  /*7a60*/  @P0 BRA `(.L_x_140) ;  /* 0x00000000000c0947 */ /* 0x000fec0003800000 */
[----:B------:R-:W-:Y:S04]  /*7a70*/  SHF.L.U32 R2, R104, 0x1f, RZ ;  /* 0x0000001f68027819 */ /* 0x000fe800000006ff */
[----:B------:R-:W2:Y:S02]  /*7a80*/  SYNCS.PHASECHK.TRANS64.TRYWAIT P0, [R125+URZ+0x1a0], R2 ;  /* 0x0001a0027d0075a7 */ /* 0x000ea400080011ff */
[----:B--2---:R-:W-:Y:S05]  /*7a90*/  @!P0 BRA `(.L_x_141) ;  /* 0x0000002000188947 */ /* 0x004fea0003800000 */
.L_x_140:
[----:B------:R-:W-:Y:S05]  /*7aa0*/  BSYNC B0 ;  /* 0x0000000000007941 */ /* 0x000fea0003800000 */
.L_x_139:
[----:B------:R-:W-:Y:S01]  /*7ab0*/  ISETP.NE.AND P0, PT, R115, RZ, PT ;  /* 0x000000ff7300720c */ /* 0x000fe20003f05270 */
[----:B--2---:R-:W-:Y:S02]  /*7ac0*/  VIADD R125, R125, 0x1b0 ;  /* 0x000001b07d7d7836 */ /* 0x004fe40000000000 */
[----:B------:R-:W-:Y:S02]  /*7ad0*/  IMAD.U32 R2, RZ, RZ, UR37 ;  /* 0x00000025ff027e24 */ /* 0x000fe4000f8e00ff */
[----:B------:R-:W-:Y:S03]  /*7ae0*/  VIADD R105, R105, 0x1 ;  /* 0x0000000169697836 */ /* 0x000fe60000000000 */
[----:B------:R-:W-:Y:S05]  /*7af0*/  PRMT R2, R2, 0x654, R125 ;  /* 0x0000065402027816 */ /* 0x000fea000000007d */
[----:B------:R2:W3:Y:S04]  /*7b00*/  @P0 LDS.128 R80, [R0+UR49+0x300] ;  /* 0x0003003100500984 */ /* 0x0004e80008000c00 */
[----:B------:R2:W4:Y:S01]  /*7b10*/  @P0 LDS.128 R84, [R3+0x300] ;  /* 0x0003000003540984 */ /* 0x0005220000000c00 */
        /* <DEDUP_REMOVED lines=11> */
.L_x_138:
[----:B------:R-:W-:Y:S05]  /*7bd0*/  BSYNC B1 ;  /* 0x0000000000017941 */ /* 0x000fea0003800000 */
.L_x_137:
[----:B--2---:R-:W-:Y:S05]  /*7be0*/  VIADD R3, R48, 0x20 ;  /* 0x0000002030037836 */ /* 0x004fea0000000000 */
[----:B------:R-:W-:Y:S04]  /*7bf0*/  SHF.R.U32.HI R3, RZ, 0x15, R3 ;  /* 0x00000015ff037819 */ /* 0x000fe80000011603 */
[----:B------:R-:W-:Y:S11]  /*7c00*/  LOP3.LUT P0, RZ, R3, 0x3, R102, 0x48, !PT ;  /* 0x0000000303ff7812 */ /* 0x000ff60007804866 */
[----:B------:R-:W-:Y:S02]  /*7c10*/  @!UPT UIADD3 URZ, UPT, UPT, URZ, URZ, URZ ;  /* 0x000000fffffff290 */ /* 0x000fe4000fffe0ff */
[----:B------:R-:W-:Y:S05]  /*7c20*/  @!P0 BRA `(.L_x_142) ;  /* 0x0000000000408947 */ /* 0x000fea0003800000 */
[----:B------:R-:W2:Y:S01]  /*7c30*/  LDCU.64 UR8, c[0x4][0x70] ;  /* 0x01000e00ff0877ac */ /* 0x000ea20008000a00 */
[----:B------:R-:W-:Y:S01]  /*7c40*/  MOV R3, 0x0 ;  /* 0x0000000000037802 */ /* 0x000fe20000000f00 */
[----:B------:R-:W-:Y:S02]  /*7c50*/  HFMA2 R12, -RZ, RZ, 0, 5.9604644775390625e-08 ;  /* 0x00000001ff0c7431 */ /* 0x000fe400000001ff */
[----:B------:R-:W-:Y:S02]  /*7c60*/  IMAD.MOV.U32 R8, RZ, RZ, 0x192 ;  /* 0x00000192ff087424 */ /* 0x000fe400078e00ff */
[----:B------:R-:W-:Y:S01]  /*7c70*/  IMAD.MOV.U32 R13, RZ, RZ, RZ ;  /* 0x000000ffff0d7224 */ /* 0x000fe200078e00ff */
[----:B------:R-:W5:Y:S01]  /*7c80*/  LDCU.64 UR6, c[0x4][0x78] ;  /* 0x01000f00ff0677ac */ /* 0x000f620008000a00 */
[----:B------:R-:W1:Y:S01]  /*7c90*/  LDC.64 R2, c[0x4][R3] ;  /* 0x0100000003027b82 */ /* 0x000e620000000a00 */
[----:B------:R-:W3:Y:S01]  /*7ca0*/  LDCU.64 UR4, c[0x4][0x10] ;  /* 0x01000200ff0477ac */ /* 0x000ee20008000a00 */
[----:B--2---:R-:W-:Y:S01]  /*7cb0*/  MOV R5, UR9 ;  /* 0x0000000900057c02 */ /* 0x004fe20008000f00 */
[----:B------:R-:W-:Y:S01]  /*7cc0*/  IMAD.U32 R4, RZ, RZ, UR8 ;  /* 0x00000008ff047e24 */ /* 0x000fe2000f8e00ff */
[----:B-----5:R-:W-:Y:S01]  /*7cd0*/  MOV R7, UR7 ;  /* 0x0000000700077c02 */ /* 0x020fe20008000f00 */
[----:B------:R-:W-:Y:S01]  /*7ce0*/  IMAD.U32 R6, RZ, RZ, UR6 ;  /* 0x00000006ff067e24 */ /* 0x000fe2000f8e00ff */
[----:B---3--:R-:W-:Y:S01]  /*7cf0*/  MOV R11, UR5 ;  /* 0x00000005000b7c02 */ /* 0x008fe20008000f00 */
[----:B------:R-:W-:Y:S02]  /*7d00*/  IMAD.U32 R10, RZ, RZ, UR4 ;  /* 0x00000004ff0a7e24 */ /* 0x000fe4000f8e00ff */
[----:B------:R-:W-:Y:S07]  /*7d10*/  LEPC R20, `(.L_x_142) ;  /* 0x000000001014794e */ /* 0x000fee0000000000 */
[----:B-1--4-:R-:W-:Y:S05]  /*7d20*/  CALL.ABS.NOINC R2 ;  /* 0x0000000002007343 */ /* 0x012fea0003c00000 */
.L_x_142:
[----:B------:R-:W-:Y:S01]  /*7d30*/  ISETP.NE.AND P0, PT, R109, RZ, PT ;  /* 0x000000ff6d00720c */ /* 0x000fe20003f05270 */
[----:B------:R-:W-:Y:S05]  /*7d40*/  WARPSYNC.ALL ;  /* 0x0000000000007948 */ /* 0x000fea0003800000 */
[----:B------:R-:W-:Y:S01]  /*7d50*/  R2UR UR4, R48 ;  /* 0x00000000300472ca */ /* 0x000fe200000e0000 */
[----:B------:R-:W-:Y:S01]  /*7d60*/  BSSY.RECONVERGENT B0, `(.L_x_143) ;  /* 0x000009f000007945 */ /* 0x000fe20003800200 */
[-C--:B---3--:R-:W-:Y:S02]  /*7d70*/  F2FP.F16.E4M3.UNPACK_B R51, R80.reuse ;  /* 0x00000050ff33723e */ /* 0x088fe400020006ff */
[----:B------:R-:W-:Y:S02]  /*7d80*/  F2FP.F16.E4M3.UNPACK_B R80, R80.H1 ;  /* 0x00000050ff50723e */ /* 0x000fe400030006ff */
[-C--:B------:R-:W-:Y:S01]  /*7d90*/  F2FP.F16.E4M3.UNPACK_B R55, R81.reuse ;  /* 0x00000051ff37723e */ /* 0x080fe200020006ff */
[--C-:B------:R-:W-:Y:S01]  /*7da0*/  HADD2.F32 R50, -RZ, R51.reuse.H0_H0 ;  /* 0x20000033ff327230 */ /* 0x100fe20000004100 */
[----:B------:R-:W-:Y:S01]  /*7db0*/  F2FP.F16.E4M3.UNPACK_B R81, R81.H1 ;  /* 0x00000051ff51723e */ /* 0x000fe200030006ff */
[----:B------:R-:W-:Y:S01]  /*7dc0*/  HADD2.F32 R52, -RZ, R51.H1_H1 ;  /* 0x30000033ff347230 */ /* 0x000fe20000004100 */
[-C--:B------:R-:W-:Y:S01]  /*7dd0*/  F2FP.F16.E4M3.UNPACK_B R59, R82.reuse ;  /* 0x00000052ff3b723e */ /* 0x080fe200020006ff */
[--C-:B------:R-:W-:Y:S01]  /*7de0*/  HADD2.F32 R51, -RZ, R80.reuse.H0_H0 ;  /* 0x20000050ff337230 */ /* 0x100fe20000004100 */
[----:B------:R-:W-:Y:S01]  /*7df0*/  F2FP.F16.E4M3.UNPACK_B R82, R82.H1 ;  /* 0x00000052ff52723e */ /* 0x000fe200030006ff */
[----:B------:R-:W2:Y:S01]  /*7e00*/  LDTM.x32 R4, tmem[UR4+0x20] ;  /* 0x00002004000479ee */ /* 0x000ea200082c0000 */
[----:B------:R-:W-:Y:S01]  /*7e10*/  NOP ;  /* 0x0000000000007918 */ /* 0x000fe20000000000 */
[----:B------:R-:W-:Y:S01]  /*7e20*/  IADD3 R111, PT, PT, R111, 0x210, RZ ;  /* 0x000002106f6f7810 */ /* 0x000fe20007ffe0ff */
[--C-:B------:R-:W-:Y:S01]  /*7e30*/  HADD2.F32 R53, -RZ, R55.reuse.H0_H0 ;  /* 0x20000037ff357230 */ /* 0x100fe20000004100 */
[----:B------:R-:W-:Y:S01]  /*7e40*/  F2FP.F16.E4M3.UNPACK_B R63, R83 ;  /* 0x00000053ff3f723e */ /* 0x000fe200020006ff */
[----:B------:R-:W-:Y:S01]  /*7e50*/  HADD2.F32 R56, -RZ, R55.H1_H1 ;  /* 0x30000037ff387230 */ /* 0x000fe20000004100 */
[----:B------:R-:W-:Y:S01]  /*7e60*/  LOP3.LUT R111, R111, 0xfefffff8, RZ, 0xc0, !PT ;  /* 0xfefffff86f6f7812 */ /* 0x000fe200078ec0ff */
[--C-:B------:R-:W-:Y:S01]  /*7e70*/  HADD2.F32 R57, -RZ, R59.reuse.H0_H0 ;  /* 0x2000003bff397230 */ /* 0x100fe20000004100 */
[----:B----4-:R-:W-:Y:S01]  /*7e80*/  F2FP.F16.E4M3.UNPACK_B R67, R84 ;  /* 0x00000054ff43723e */ /* 0x010fe200020006ff */
[----:B------:R-:W-:Y:S01]  /*7e90*/  HADD2.F32 R60, -RZ, R59.H1_H1 ;  /* 0x3000003bff3c7230 */ /* 0x000fe20000004100 */
[----:B--2---:R2:W-:Y:S01]  /*7ea0*/  SYNCS.ARRIVE.TRANS64.RED.A1T0 RZ, [R111+URZ], RZ ;  /* 0x000000ff6fff79a7 */ /* 0x0045e200081004ff */
[--C-:B------:R-:W-:Y:S01]  /*7eb0*/  HADD2.F32 R61, -RZ, R63.reuse.H0_H0 ;  /* 0x2000003fff3d7230 */ /* 0x100fe20000004100 */
[----:B------:R-:W-:Y:S01]  /*7ec0*/  F2FP.F16.E4M3.UNPACK_B R71, R85 ;  /* 0x00000055ff47723e */ /* 0x000fe200020006ff */
[----:B------:R-:W-:Y:S01]  /*7ed0*/  HADD2.F32 R64, -RZ, R63.H1_H1 ;  /* 0x3000003fff407230 */ /* 0x000fe20000004100 */
[----:B------:R-:W-:Y:S01]  /*7ee0*/  F2FP.F16.E4M3.UNPACK_B R75, R86 ;  /* 0x00000056ff4b723e */ /* 0x000fe200020006ff */
[--C-:B------:R-:W-:Y:S01]  /*7ef0*/  HADD2.F32 R65, -RZ, R67.reuse.H0_H0 ;  /* 0x20000043ff417230 */ /* 0x100fe20000004100 */
[----:B------:R-:W-:Y:S01]  /*7f00*/  F2FP.F16.E4M3.UNPACK_B R79, R87 ;  /* 0x00000057ff4f723e */ /* 0x000fe200020006ff */
[----:B------:R-:W-:Y:S01]  /*7f10*/  HADD2.F32 R68, -RZ, R67.H1_H1 ;  /* 0x30000043ff447230 */ /* 0x000fe20000004100 */
[----:B------:R-:W-:Y:S01]  /*7f20*/  F2FP.F16.E4M3.UNPACK_B R83, R83.H1 ;  /* 0x00000053ff53723e */ /* 0x000fe200030006ff */
[--C-:B------:R-:W-:Y:S01]  /*7f30*/  HADD2.F32 R69, -RZ, R71.reuse.H0_H0 ;  /* 0x20000047ff457230 */ /* 0x100fe20000004100 */
[----:B------:R-:W-:Y:S01]  /*7f40*/  F2FP.F16.E4M3.UNPACK_B R84, R84.H1 ;  /* 0x00000054ff54723e */ /* 0x000fe200030006ff */
[----:B------:R-:W-:Y:S01]  /*7f50*/  HADD2.F32 R71, -RZ, R71.H1_H1 ;  /* 0x30000047ff477230 */ /* 0x000fe20000004100 */
[----:B------:R-:W-:Y:S01]  /*7f60*/  F2FP.F16.E4M3.UNPACK_B R85, R85.H1 ;  /* 0x00000055ff55723e */ /* 0x000fe200030006ff */
[--C-:B------:R-:W-:Y:S02]  /*7f70*/  HADD2.F32 R73, -RZ, R75.reuse.H0_H0 ;  /* 0x2000004bff497230 */ /* 0x100fe40000004100 */
[C---:B------:R-:W-:Y:S01]  /*7f80*/  FMUL R4, R46.reuse, R4 ;  /* 0x000000042e047220 */ /* 0x040fe20000400000 */
        /* <DEDUP_REMOVED lines=16> */
[--C-:B------:R-:W-:Y:S02]  /*8090*/  HADD2.F32 R77, -RZ, R79.reuse.H0_H0 ;  /* 0x2000004fff4d7230 */ /* 0x100fe40000004100 */
[C---:B------:R-:W-:Y:S01]  /*80a0*/  FMUL R28, R46.reuse, R32 ;  /* 0x000000202e1c7220 */ /* 0x040fe20000400000 */
[C---:B------:R-:W-:Y:S01]  /*80b0*/  FMUL R29, R46.reuse, R33 ;  /* 0x000000212e1d7220 */ /* 0x040fe20000400000 */
[----:B------:R-:W-:Y:S02]  /*80c0*/  HADD2.F32 R54, -RZ, R80.H1_H1 ;  /* 0x30000050ff367230 */ /* 0x000fe40000004100 */
[C---:B------:R-:W-:Y:S01]  /*80d0*/  FMUL R6, R46.reuse, R6 ;  /* 0x000000062e067220 */ /* 0x040fe20000400000 */
[----:B------:R-:W-:Y:S02]  /*80e0*/  HADD2.F32 R80, -RZ, R79.H1_H1 ;  /* 0x3000004fff507230 */ /* 0x000fe40000004100 */
[C---:B------:R-:W-:Y:S01]  /*80f0*/  FMUL R7, R46.reuse, R7 ;  /* 0x000000072e077220 */ /* 0x040fe20000400000 */
[--C-:B------:R-:W-:Y:S02]  /*8100*/  HADD2.F32 R55, -RZ, R81.reuse.H0_H0 ;  /* 0x20000051ff377230 */ /* 0x100fe40000004100 */
[C---:B------:R-:W-:Y:S01]  /*8110*/  FFMA R6, R49.reuse, R51, R6 ;  /* 0x0000003331067223 */ /* 0x040fe20000000006 */
[----:B------:R-:W-:Y:S02]  /*8120*/  HADD2.F32 R58, -RZ, R81.H1_H1 ;  /* 0x30000051ff3a7230 */ /* 0x000fe40000004100 */
[C---:B------:R-:W-:Y:S01]  /*8130*/  FFMA R7, R49.reuse, R54, R7 ;  /* 0x0000003631077223 */ /* 0x040fe20000000007 */
[C---:B------:R-:W-:Y:S01]  /*8140*/  FFMA R8, R49.reuse, R53, R8 ;  /* 0x0000003531087223 */ /* 0x040fe20000000008 */
[----:B------:R-:W-:Y:S01]  /*8150*/  FFMA R9, R49, R56, R9 ;  /* 0x0000003831097223 */ /* 0x000fe20000000009 */
[C---:B------:R-:W-:Y:S01]  /*8160*/  FMUL R10, R46.reuse, R10 ;  /* 0x0000000a2e0a7220 */ /* 0x040fe20000400000 */
[C---:B------:R-:W-:Y:S01]  /*8170*/  FMUL R11, R46.reuse, R11 ;  /* 0x0000000b2e0b7220 */ /* 0x040fe20000400000 */
[--C-:B------:R-:W-:Y:S01]  /*8180*/  HADD2.F32 R59, -RZ, R82.reuse.H0_H0 ;  /* 0x20000052ff3b7230 */ /* 0x100fe20000004100 */
[----:B-1----:R-:W-:Y:S01]  /*8190*/  F2FP.SATFINITE.E4M3.F32.PACK_AB_MERGE_C R116, R7, R6, RZ ;  /* 0x000000060774723e */ /* 0x002fe200048070ff */
[C---:B------:R-:W-:Y:S01]  /*81a0*/  FFMA R10, R49.reuse, R55, R10 ;  /* 0x00000037310a7223 */ /* 0x040fe2000000000a */
[C---:B------:R-:W-:Y:S01]  /*81b0*/  FFMA R11, R49.reuse, R58, R11 ;  /* 0x0000003a310b7223 */ /* 0x040fe2000000000b */
[C---:B------:R-:W-:Y:S01]  /*81c0*/  FFMA R12, R49.reuse, R57, R12 ;  /* 0x00000039310c7223 */ /* 0x040fe2000000000c */
[----:B------:R-:W-:Y:S01]  /*81d0*/  F2FP.F16.E4M3.UNPACK_B R86, R86.H1 ;  /* 0x00000056ff56723e */ /* 0x000fe200030006ff */
[----:B------:R-:W-:Y:S01]  /*81e0*/  FFMA R13, R49, R60, R13 ;  /* 0x0000003c310d7223 */ /* 0x000fe2000000000d */
[----:B------:R-:W-:Y:S01]  /*81f0*/  F2FP.SATFINITE.E4M3.F32.PACK_AB_MERGE_C R116, R5, R4, R116 ;  /* 0x000000040574723e */ /* 0x000fe20004807074 */
[----:B------:R-:W-:Y:S01]  /*8200*/  HADD2.F32 R62, -RZ, R82.H1_H1 ;  /* 0x30000052ff3e7230 */ /* 0x000fe20000004100 */
[----:B------:R-:W-:Y:S01]  /*8210*/  F2FP.SATFINITE.E4M3.F32.PACK_AB_MERGE_C R117, R11, R10, RZ ;  /* 0x0000000a0b75723e */ /* 0x000fe200048070ff */
[C---:B------:R-:W-:Y:S01]  /*8220*/  FMUL R14, R46.reuse, R14 ;  /* 0x0000000e2e0e7220 */ /* 0x040fe20000400000 */
[C---:B------:R-:W-:Y:S01]  /*8230*/  FMUL R15, R46.reuse, R15 ;  /* 0x0000000f2e0f7220 */ /* 0x040fe20000400000 */
[--C-:B------:R-:W-:Y:S01]  /*8240*/  HADD2.F32 R63, -RZ, R83.reuse.H0_H0 ;  /* 0x20000053ff3f7230 */ /* 0x100fe20000004100 */
[----:B------:R-:W-:Y:S01]  /*8250*/  F2FP.SATFINITE.E4M3.F32.PACK_AB_MERGE_C R117, R9, R8, R117 ;  /* 0x000000080975723e */ /* 0x000fe20004807075 */
[C---:B------:R-:W-:Y:S01]  /*8260*/  FFMA R14, R49.reuse, R59, R14 ;  /* 0x0000003b310e7223 */ /* 0x040fe2000000000e */
[C---:B------:R-:W-:Y:S01]  /*8270*/  FFMA R15, R49.reuse, R62, R15 ;  /* 0x0000003e310f7223 */ /* 0x040fe2000000000f */
[C---:B------:R-:W-:Y:S01]  /*8280*/  FFMA R16, R49.reuse, R61, R16 ;  /* 0x0000003d31107223 */ /* 0x040fe20000000010 */
[C---:B------:R-:W-:Y:S01]  /*8290*/  FFMA R17, R49.reuse, R64, R17 ;  /* 0x0000004031117223 */ /* 0x040fe20000000011 */
[----:B------:R-:W-:Y:S02]  /*82a0*/  HADD2.F32 R66, -RZ, R83.H1_H1 ;  /* 0x30000053ff427230 */ /* 0x000fe40000004100 */
[C---:B------:R-:W-:Y:S01]  /*82b0*/  FMUL R18, R46.reuse, R18 ;  /* 0x000000122e127220 */ /* 0x040fe20000400000 */
[C---:B------:R-:W-:Y:S01]  /*82c0*/  FMUL R19, R46.reuse, R19 ;  /* 0x000000132e137220 */ /* 0x040fe20000400000 */
[--C-:B------:R-:W-:Y:S02]  /*82d0*/  HADD2.F32 R67, -RZ, R84.reuse.H0_H0 ;  /* 0x20000054ff437230 */ /* 0x100fe40000004100 */
[C---:B------:R-:W-:Y:S01]  /*82e0*/  FMUL R22, R46.reuse, R22 ;  /* 0x000000162e167220 */ /* 0x040fe20000400000 */
[C---:B------:R-:W-:Y:S01]  /*82f0*/  FFMA R18, R49.reuse, R63, R18 ;  /* 0x0000003f31127223 */ /* 0x040fe20000000012 */
[----:B------:R-:W-:Y:S02]  /*8300*/  HADD2.F32 R70, -RZ, R84.H1_H1 ;  /* 0x30000054ff467230 */ /* 0x000fe40000004100 */
        /* <DEDUP_REMOVED lines=11> */
[----:B------:R-:W-:Y:S01]  /*83c0*/  F2FP.F16.E4M3.UNPACK_B R87, R87.H1 ;  /* 0x00000057ff57723e */ /* 0x000fe200030006ff */
        /* <DEDUP_REMOVED lines=16> */
[----:B------:R-:W-:Y:S01]  /*84d0*/  FFMA R28, R49, R77, R28 ;  /* 0x0000004d311c7223 */ /* 0x000fe2000000001c */
[----:B------:R-:W-:Y:S01]  /*84e0*/  F2FP.SATFINITE.E4M3.F32.PACK_AB_MERGE_C R119, R19, R18, RZ ;  /* 0x000000121377723e */ /* 0x000fe200048070ff */
        /* <DEDUP_REMOVED lines=14> */
[----:B--2---:R-:W-:Y:S03]  /*85d0*/  IADD3 R111, PT, PT, R44, 0x1, RZ ;  /* 0x000000012c6f7810 */ /* 0x004fe60007ffe0ff */
        /* <DEDUP_REMOVED lines=9> */
[----:B------:R-:W-:Y:S02]  /*8670*/  UIADD3 UR12, UP0, UPT, UR52, 0x680, URZ ;  /* 0x00000680340c7890 */ /* 0x000fe4000ff1e0ff */
[----:B------:R-:W-:Y:S02]  /*8680*/  UIADD3 UR9, UPT, UPT, UR41, 0x20, URZ ;  /* 0x0000002029097890 */ /* 0x000fe4000fffe0ff */
[----:B------:R-:W-:Y:S02]  /*8690*/  UIADD3 UR8, UPT, UPT, UR49, 0x3300, URZ ;  /* 0x0000330031087890 */ /* 0x000fe4000fffe0ff */
[----:B------:R-:W-:Y:S01]  /*86a0*/  UIADD3.X UR13, UPT, UPT, URZ, UR53, URZ, UP0, !UPT ;  /* 0x00000035ff0d7290 */ /* 0x000fe200087fe4ff */
[----:B------:R-:W-:Y:S01]  /*86b0*/  UMOV UR10, UR42 ;  /* 0x0000002a000a7c82 */ /* 0x000fe20008000000 */
[----:B------:R-:W-:Y:S01]  /*86c0*/  UMOV UR11, UR36 ;  /* 0x00000024000b7c82 */ /* 0x000fe20008000000 */
[----:B------:R-:W-:Y:S02]  /*86d0*/  UIADD3 UR5, UPT, UPT, UR41, 0x60, URZ ;  /* 0x0000006029057890 */ /* 0x000fe4000fffe0ff */
[----:B------:R-:W-:Y:S01]  /*86e0*/  UIADD3 UR4, UPT, UPT, UR49, 0x3b00, URZ ;  /* 0x00003b0031047890 */ /* 0x000fe2000fffe0ff */
[----:B------:R-:W-:Y:S03]  /*86f0*/  UMOV UR6, UR42 ;  /* 0x0000002a00067c82 */ /* 0x000fe60008000000 */
[----:B------:R2:W-:Y:S01]  /*8700*/  UTMASTG.3D [UR8], [UR12] ;  /* 0x000000080c0073b5 */ /* 0x0005e20008010000 */
[----:B------:R-:W-:Y:S04]  /*8710*/  UMOV UR7, UR36 ;  /* 0x0000002400077c82 */ /* 0x000fe80008000000 */
[----:B------:R2:W-:Y:S01]  /*8720*/  UTMASTG.3D [UR4], [UR12] ;  /* 0x000000040c0073b5 */ /* 0x0005e20008010000 */
[----:B------:R0:W-:Y:S01]  /*8730*/  UTMACMDFLUSH ;  /* 0x00000000000079b7 */ /* 0x0001e20000000000 */
[----:B--2---:R-:W-:Y:S04]  /*8740*/  DEPBAR.LE SB0, 0x1 ;  /* 0x000080400000791a */ /* 0x004fe80000000000 */
.L_x_144:
[----:B------:R-:W-:Y:S05]  /*8750*/  BSYNC.RECONVERGENT B0 ;  /* 0x0000000000007941 */ /* 0x000fea0003800200 */
.L_x_143:
[----:B------:R-:W-:Y:S01]  /*8760*/  BAR.SYNC.DEFER_BLOCKING 0x1, 0x80 ;  /* 0x0042000000007b1d */ /* 0x000fe20000010000 */
[----:B------:R-:W-:Y:S01]  /*8770*/  ISETP.NE.AND P2, PT, R110, RZ, PT ;  /* 0x000000ff6e00720c */ /* 0x000fe20003f45270 */
[----:B------:R-:W-:Y:S01]  /*8780*/  IMAD.IADD R20, R43, 0x1, R94 ;  /* 0x000000012b147824 */ /* 0x000fe200078e025e */
[----:B------:R-:W-:Y:S01]  /*8790*/  ISETP.NE.AND P0, PT, R112, 0x2, PT ;  /* 0x000000027000780c */ /* 0x000fe20003f05270 */
[----:B------:R-:W-:Y:S01]  /*87a0*/  IMAD.IADD R21, R45, 0x1, R96 ;  /* 0x000000012d157824 */ /* 0x000fe200078e0260 */
[----:B------:R-:W-:Y:S02]  /*87b0*/  ISETP.NE.AND P1, PT, R111, 0x4, PT ;  /* 0x000000046f00780c */ /* 0x000fe40003f25270 */
[----:B------:R-:W-:Y:S02]  /*87c0*/  SEL R3, RZ, 0x1, P0 ;  /* 0x00000001ff037807 */ /* 0x000fe40000000000 */
[----:B------:R-:W-:Y:S02]  /*87d0*/  SEL R0, RZ, 0x1, P1 ;  /* 0x00000001ff007807 */ /* 0x000fe40000800000 */
[----:B------:R-:W-:Y:S02]  /*87e0*/  LOP3.LUT R106, R106, R3, RZ, 0x3c, !PT ;  /* 0x000000036a6a7212 */ /* 0x000fe400078e3cff */
[----:B------:R-:W-:Y:S02]  /*87f0*/  LOP3.LUT R107, R107, R0, RZ, 0x3c, !PT ;  /* 0x000000006b6b7212 */ /* 0x000fe400078e3cff */
[----:B------:R-:W-:Y:S02]  /*8800*/  @P2 R2UR UR36, R103 ;  /* 0x00000000672422ca */ /* 0x000fe400000e0000 */
[----:B------:R-:W-:Y:S02]  /*8810*/  SEL R112, R112, RZ, P0 ;  /* 0x000000ff70707207 */ /* 0x000fe40000000000 */
[----:B------:R-:W-:Y:S01]  /*8820*/  SEL R44, R111, RZ, P1 ;  /* 0x000000ff6f2c7207 */ /* 0x000fe20000800000 */
[----:B------:R-:W-:Y:S10]  /*8830*/  @P2 BRA `(.L_x_145) ;  /* 0xffffffd400dc2947 */ /* 0x000ff4000383ffff */
[----:B------:R-:W-:Y:S05]  /*8840*/  EXIT ;  /* 0x000000000000794d */ /* 0x000fea0003800000 */
.L_x_25:
[----:B--2---:R2:W4:Y:S02]  /*8850*/  SYNCS.PHASECHK.TRANS64.TRYWAIT P0, [R3+URZ+0x240], R2 ;  /* 0x00024002030075a7 */ /* 0x00452400080011ff */
[----:B----4-:R-:W-:Y:S05]  /*8860*/  @!P0 NANOSLEEP.SYNCS 0x989680 ;  /* 0x009896800000895d */ /* 0x010fea0003900000 */
[----:B------:R-:W4:Y:S02]  /*8870*/  @!P0 SYNCS.PHASECHK.TRANS64 P0, [R3+URZ+0x240], R2 ;  /* 0x00024002030085a7 */ /* 0x000f2400080010ff */
[----:B----4-:R-:W-:Y:S05]  /*8880*/  @!P0 BRA `(.L_x_25) ;  /* 0xfffffffc00f08947 */ /* 0x010fea000383ffff */
[----:B------:R-:W-:Y:S05]  /*8890*/  BRA `(.L_x_146) ;  /* 0xffffff9000887947 */ /* 0x000fea000383ffff */
.L_x_28:
[----:B-1----:R-:W-:-:S07]  /*88a0*/  MOV R2, UR33 ;  /* 0x0000002100027c02 */ /* 0x002fce0008000f00 */
.L_x_147:
[----:B-1----:R1:W2:Y:S02]  /*88b0*/  SYNCS.PHASECHK.TRANS64.TRYWAIT P0, [R2+URZ+0xd0], R5 ;  /* 0x0000d005020075a7 */ /* 0x0022a400080011ff */
[----:B--2---:R-:W-:Y:S05]  /*88c0*/  @!P0 NANOSLEEP.SYNCS 0x989680 ;  /* 0x009896800000895d */ /* 0x004fea0003900000 */
[----:B------:R-:W2:Y:S02]  /*88d0*/  @!P0 SYNCS.PHASECHK.TRANS64 P0, [R2+URZ+0xd0], R5 ;  /* 0x0000d005020085a7 */ /* 0x000ea400080010ff */
[----:B--2---:R-:W-:Y:S05]  /*88e0*/  @!P0 BRA `(.L_x_147) ;  /* 0xfffffffc00f08947 */ /* 0x004fea000383ffff */
[----:B------:R-:W-:Y:S05]  /*88f0*/  BRA `(.L_x_27) ;  /* 0xffffff9000ec7947 */ /* 0x000fea000383ffff */
.L_x_35:
[----:B-1----:R-:W-:-:S07]  /*8900*/  MOV R2, UR17 ;  /* 0x0000001100027c02 */ /* 0x002fce0008000f00 */
.L_x_148:
[----:B-1----:R1:W2:Y:S02]  /*8910*/  SYNCS.PHASECHK.TRANS64.TRYWAIT P0, [R2+URZ+0xd0], R5 ;  /* 0x0000d005020075a7 */ /* 0x0022a400080011ff */
[----:B--2---:R-:W-:Y:S05]  /*8920*/  @!P0 NANOSLEEP.SYNCS 0x989680 ;  /* 0x009896800000895d */ /* 0x004fea0003900000 */
[----:B------:R-:W2:Y:S02]  /*8930*/  @!P0 SYNCS.PHASECHK.TRANS64 P0, [R2+URZ+0xd0], R5 ;  /* 0x0000d005020085a7 */ /* 0x000ea400080010ff */
[----:B--2---:R-:W-:Y:S05]  /*8940*/  @!P0 BRA `(.L_x_148) ;  /* 0xfffffffc00f08947 */ /* 0x004fea000383ffff */
[----:B------:R-:W-:Y:S05]  /*8950*/  BRA `(.L_x_34) ;  /* 0xffffff9400a47947 */ /* 0x000fea000383ffff */
.L_x_40:
[----:B-1----:R1:W2:Y:S02]  /*8960*/  SYNCS.PHASECHK.TRANS64.TRYWAIT P0, [R2+URZ+0x1d0], R3 ;  /* 0x0001d003020075a7 */ /* 0x0022a400080011ff */
[----:B--2---:R-:W-:Y:S05]  /*8970*/  @!P0 NANOSLEEP.SYNCS 0x989680 ;  /* 0x009896800000895d */ /* 0x004fea0003900000 */
[----:B------:R-:W2:Y:S02]  /*8980*/  @!P0 SYNCS.PHASECHK.TRANS64 P0, [R2+URZ+0x1d0], R3 ;  /* 0x0001d003020085a7 */ /* 0x000ea400080010ff */
[----:B--2---:R-:W-:Y:S05]  /*8990*/  @!P0 BRA `(.L_x_40) ;  /* 0xfffffffc00f08947 */ /* 0x004fea000383ffff */
[----:B------:R-:W-:Y:S05]  /*89a0*/  BRA `(.L_x_149) ;  /* 0xffffff9800447947 */ /* 0x000fea000383ffff */
.L_x_44:
[----:B---3--:R-:W-:-:S07]  /*89b0*/  MOV R0, UR4 ;  /* 0x0000000400007c02 */ /* 0x008fce0008000f00 */
.L_x_150:
[----:B-1----:R1:W2:Y:S02]  /*89c0*/  SYNCS.PHASECHK.TRANS64.TRYWAIT P0, [R0+URZ], R3 ;  /* 0x00000003000075a7 */ /* 0x0022a400080011ff */
[----:B--2---:R-:W-:Y:S05]  /*89d0*/  @!P0 NANOSLEEP.SYNCS 0x989680 ;  /* 0x009896800000895d */ /* 0x004fea0003900000 */
[----:B------:R-:W2:Y:S02]  /*89e0*/  @!P0 SYNCS.PHASECHK.TRANS64 P0, [R0+URZ], R3 ;  /* 0x00000003000085a7 */ /* 0x000ea400080010ff */
[----:B--2---:R-:W-:Y:S05]  /*89f0*/  @!P0 BRA `(.L_x_150) ;  /* 0xfffffffc00f08947 */ /* 0x004fea000383ffff */
[----:B------:R-:W-:Y:S05]  /*8a00*/  BRA `(.L_x_151) ;  /* 0xffffff9c00b47947 */ /* 0x000fea000383ffff */
.L_x_45:
[----:B---3--:R-:W-:-:S07]  /*8a10*/  MOV R0, UR4 ;  /* 0x0000000400007c02 */ /* 0x008fce0008000f00 */
.L_x_152:
[----:B-1----:R1:W2:Y:S02]  /*8a20*/  SYNCS.PHASECHK.TRANS64.TRYWAIT P0, [R0+URZ], R3 ;  /* 0x00000003000075a7 */ /* 0x0022a400080011ff */
[----:B--2---:R-:W-:Y:S05]  /*8a30*/  @!P0 NANOSLEEP.SYNCS 0x989680 ;  /* 0x009896800000895d */ /* 0x004fea0003900000 */
[----:B------:R-:W2:Y:S02]  /*8a40*/  @!P0 SYNCS.PHASECHK.TRANS64 P0, [R0+URZ], R3 ;  /* 0x00000003000085a7 */ /* 0x000ea400080010ff */
[----:B--2---:R-:W-:Y:S05]  /*8a50*/  @!P0 BRA `(.L_x_152) ;  /* 0xfffffffc00f08947 */ /* 0x004fea000383ffff */
[----:B------:R-:W-:Y:S05]  /*8a60*/  BRA `(.L_x_153) ;  /* 0xffffff9c00c07947 */ /* 0x000fea000383ffff */
.L_x_46:
[----:B---3--:R-:W-:-:S07]  /*8a70*/  MOV R0, UR4 ;  /* 0x0000000400007c02 */ /* 0x008fce0008000f00 */
.L_x_154:
[----:B-1----:R1:W2:Y:S02]  /*8a80*/  SYNCS.PHASECHK.TRANS64.TRYWAIT P0, [R0+URZ], R3 ;  /* 0x00000003000075a7 */ /* 0x0022a400080011ff */
[----:B--2---:R-:W-:Y:S05]  /*8a90*/  @!P0 NANOSLEEP.SYNCS 0x989680 ;  /* 0x009896800000895d */ /* 0x004fea0003900000 */
[----:B------:R-:W2:Y:S02]  /*8aa0*/  @!P0 SYNCS.PHASECHK.TRANS64 P0, [R0+URZ], R3 ;  /* 0x00000003000085a7 */ /* 0x000ea400080010ff */
[----:B--2---:R-:W-:Y:S05]  /*8ab0*/  @!P0 BRA `(.L_x_154) ;  /* 0xfffffffc00f08947 */ /* 0x004fea000383ffff */
[----:B------:R-:W-:Y:S05]  /*8ac0*/  BRA `(.L_x_155) ;  /* 0xffffff9c00cc7947 */ /* 0x000fea000383ffff */
.L_x_47:
[----:B---3--:R-:W-:-:S07]  /*8ad0*/  MOV R0, UR4 ;  /* 0x0000000400007c02 */ /* 0x008fce0008000f00 */
.L_x_156:
[----:B-1----:R1:W2:Y:S02]  /*8ae0*/  SYNCS.PHASECHK.TRANS64.TRYWAIT P0, [R0+URZ], R3 ;  /* 0x00000003000075a7 */ /* 0x0022a400080011ff */
[----:B--2---:R-:W-:Y:S05]  /*8af0*/  @!P0 NANOSLEEP.SYNCS 0x989680 ;  /* 0x009896800000895d */ /* 0x004fea0003900000 */
[----:B------:R-:W2:Y:S02]  /*8b00*/  @!P0 SYNCS.PHASECHK.TRANS64 P0, [R0+URZ], R3 ;  /* 0x00000003000085a7 */ /* 0x000ea400080010ff */
[----:B--2---:R-:W-:Y:S05]  /*8b10*/  @!P0 BRA `(.L_x_156) ;  /* 0xfffffffc00f08947 */ /* 0x004fea000383ffff */
[----:B------:R-:W-:Y:S05]  /*8b20*/  BRA `(.L_x_157) ;  /* 0xffffff9c00d87947 */ /* 0x000fea000383ffff */
.L_x_48:
[----:B---3--:R-:W-:-:S07]  /*8b30*/  MOV R0, UR4 ;  /* 0x0000000400007c02 */ /* 0x008fce0008000f00 */
.L_x_158:
[----:B-1----:R1:W2:Y:S02]  /*8b40*/  SYNCS.PHASECHK.TRANS64.TRYWAIT P0, [R0+URZ], R3 ;  /* 0x00000003000075a7 */ /* 0x0022a400080011ff */
[----:B--2---:R-:W-:Y:S05]  /*8b50*/  @!P0 NANOSLEEP.SYNCS 0x989680 ;  /* 0x009896800000895d */ /* 0x004fea0003900000 */
[----:B------:R-:W2:Y:S02]  /*8b60*/  @!P0 SYNCS.PHASECHK.TRANS64 P0, [R0+URZ], R3 ;  /* 0x00000003000085a7 */ /* 0x000ea400080010ff */
[----:B--2---:R-:W-:Y:S05]  /*8b70*/  @!P0 BRA `(.L_x_158) ;  /* 0xfffffffc00f08947 */ /* 0x004fea000383ffff */
[----:B------:R-:W-:Y:S05]  /*8b80*/  BRA `(.L_x_159) ;  /* 0xffffff9c00e47947 */ /* 0x000fea000383ffff */
.L_x_49:
[----:B---3--:R-:W-:-:S07]  /*8b90*/  MOV R0, UR4 ;  /* 0x0000000400007c02 */ /* 0x008fce0008000f00 */
.L_x_160:
[----:B-1----:R1:W2:Y:S02]  /*8ba0*/  SYNCS.PHASECHK.TRANS64.TRYWAIT P0, [R0+URZ], R3 ;  /* 0x00000003000075a7 */ /* 0x0022a400080011ff */
[----:B--2---:R-:W-:Y:S05]  /*8bb0*/  @!P0 NANOSLEEP.SYNCS 0x989680 ;  /* 0x009896800000895d */ /* 0x004fea0003900000 */
[----:B------:R-:W2:Y:S02]  /*8bc0*/  @!P0 SYNCS.PHASECHK.TRANS64 P0, [R0+URZ], R3 ;  /* 0x00000003000085a7 */ /* 0x000ea400080010ff */
[----:B--2---:R-:W-:Y:S05]  /*8bd0*/  @!P0 BRA `(.L_x_160) ;  /* 0xfffffffc00f08947 */ /* 0x004fea000383ffff */
[----:B------:R-:W-:Y:S05]  /*8be0*/  BRA `(.L_x_161) ;  /* 0xffffff9c00f07947 */ /* 0x000fea000383ffff */
.L_x_50:
[----:B---3--:R-:W-:-:S07]  /*8bf0*/  MOV R0, UR4 ;  /* 0x0000000400007c02 */ /* 0x008fce0008000f00 */
.L_x_162:
[----:B-1----:R1:W2:Y:S02]  /*8c00*/  SYNCS.PHASECHK.TRANS64.TRYWAIT P0, [R0+URZ], R3 ;  /* 0x00000003000075a7 */ /* 0x0022a400080011ff */
[----:B--2---:R-:W-:Y:S05]  /*8c10*/  @!P0 NANOSLEEP.SYNCS 0x989680 ;  /* 0x009896800000895d */ /* 0x004fea0003900000 */
[----:B------:R-:W2:Y:S02]  /*8c20*/  @!P0 SYNCS.PHASECHK.TRANS64 P0, [R0+URZ], R3 ;  /* 0x00000003000085a7 */ /* 0x000ea400080010ff */
[----:B--2---:R-:W-:Y:S05]  /*8c30*/  @!P0 BRA `(.L_x_162) ;  /* 0xfffffffc00f08947 */ /* 0x004fea000383ffff */
[----:B------:R-:W-:Y:S05]  /*8c40*/  BRA `(.L_x_163) ;  /* 0xffffff9c00fc7947 */ /* 0x000fea000383ffff */
.L_x_51:
[----:B---3--:R-:W-:-:S07]  /*8c50*/  MOV R0, UR4 ;  /* 0x0000000400007c02 */ /* 0x008fce0008000f00 */
.L_x_164:
[----:B-1----:R1:W2:Y:S02]  /*8c60*/  SYNCS.PHASECHK.TRANS64.TRYWAIT P0, [R0+URZ], R3 ;  /* 0x00000003000075a7 */ /* 0x0022a400080011ff */
[----:B--2---:R-:W-:Y:S05]  /*8c70*/  @!P0 NANOSLEEP.SYNCS 0x989680 ;  /* 0x009896800000895d */ /* 0x004fea0003900000 */
[----:B------:R-:W2:Y:S02]  /*8c80*/  @!P0 SYNCS.PHASECHK.TRANS64 P0, [R0+URZ], R3 ;  /* 0x00000003000085a7 */ /* 0x000ea400080010ff */
[----:B--2---:R-:W-:Y:S05]  /*8c90*/  @!P0 BRA `(.L_x_164) ;  /* 0xfffffffc00f08947 */ /* 0x004fea000383ffff */
[----:B------:R-:W-:Y:S05]  /*8ca0*/  BRA `(.L_x_165) ;  /* 0xffffffa000087947 */ /* 0x000fea000383ffff */
.L_x_52:
[----:B---3--:R-:W-:-:S07]  /*8cb0*/  MOV R0, UR4 ;  /* 0x0000000400007c02 */ /* 0x008fce0008000f00 */
.L_x_166:
[----:B-1----:R1:W2:Y:S02]  /*8cc0*/  SYNCS.PHASECHK.TRANS64.TRYWAIT P0, [R0+URZ], R3 ;  /* 0x00000003000075a7 */ /* 0x0022a400080011ff */
[----:B--2---:R-:W-:Y:S05]  /*8cd0*/  @!P0 NANOSLEEP.SYNCS 0x989680 ;  /* 0x009896800000895d */ /* 0x004fea0003900000 */
[----:B------:R-:W2:Y:S02]  /*8ce0*/  @!P0 SYNCS.PHASECHK.TRANS64 P0, [R0+URZ], R3 ;  /* 0x00000003000085a7 */ /* 0x000ea400080010ff */
[----:B--2---:R-:W-:Y:S05]  /*8cf0*/  @!P0 BRA `(.L_x_166) ;  /* 0xfffffffc00f08947 */ /* 0x004fea000383ffff */
[----:B------:R-:W-:Y:S05]  /*8d00*/  BRA `(.L_x_167) ;  /* 0xffffffa000147947 */ /* 0x000fea000383ffff */
.L_x_53:
[----:B---3--:R-:W-:-:S07]  /*8d10*/  MOV R0, UR4 ;  /* 0x0000000400007c02 */ /* 0x008fce0008000f00 */
.L_x_168:
[----:B-1----:R1:W2:Y:S02]  /*8d20*/  SYNCS.PHASECHK.TRANS64.TRYWAIT P0, [R0+URZ], R3 ;  /* 0x00000003000075a7 */ /* 0x0022a400080011ff */
[----:B--2---:R-:W-:Y:S05]  /*8d30*/  @!P0 NANOSLEEP.SYNCS 0x989680 ;  /* 0x009896800000895d */ /* 0x004fea0003900000 */
[----:B------:R-:W2:Y:S02]  /*8d40*/  @!P0 SYNCS.PHASECHK.TRANS64 P0, [R0+URZ], R3 ;  /* 0x00000003000085a7 */ /* 0x000ea400080010ff */
[----:B--2---:R-:W-:Y:S05]  /*8d50*/  @!P0 BRA `(.L_x_168) ;  /* 0xfffffffc00f08947 */ /* 0x004fea000383ffff */
[----:B------:R-:W-:Y:S05]  /*8d60*/  BRA `(.L_x_169) ;  /* 0xffffffa000207947 */ /* 0x000fea000383ffff */
.L_x_54:
[----:B---3--:R-:W-:-:S07]  /*8d70*/  MOV R0, UR4 ;  /* 0x0000000400007c02 */ /* 0x008fce0008000f00 */
.L_x_170:
[----:B-1----:R1:W2:Y:S02]  /*8d80*/  SYNCS.PHASECHK.TRANS64.TRYWAIT P0, [R0+URZ], R3 ;  /* 0x00000003000075a7 */ /* 0x0022a400080011ff */
[----:B--2---:R-:W-:Y:S05]  /*8d90*/  @!P0 NANOSLEEP.SYNCS 0x989680 ;  /* 0x009896800000895d */ /* 0x004fea0003900000 */
[----:B------:R-:W2:Y:S02]  /*8da0*/  @!P0 SYNCS.PHASECHK.TRANS64 P0, [R0+URZ], R3 ;  /* 0x00000003000085a7 */ /* 0x000ea400080010ff */
[----:B--2---:R-:W-:Y:S05]  /*8db0*/  @!P0 BRA `(.L_x_170) ;  /* 0xfffffffc00f08947 */ /* 0x004fea000383ffff */
[----:B------:R-:W-:Y:S05]  /*8dc0*/  BRA `(.L_x_171) ;  /* 0xffffffa0002c7947 */ /* 0x000fea000383ffff */
.L_x_55:
[----:B---3--:R-:W-:-:S07]  /*8dd0*/  MOV R0, UR4 ;  /* 0x0000000400007c02 */ /* 0x008fce0008000f00 */
.L_x_172:
[----:B-1----:R1:W2:Y:S02]  /*8de0*/  SYNCS.PHASECHK.TRANS64.TRYWAIT P0, [R0+URZ], R3 ;  /* 0x00000003000075a7 */ /* 0x0022a400080011ff */
[----:B--2---:R-:W-:Y:S05]  /*8df0*/  @!P0 NANOSLEEP.SYNCS 0x989680 ;  /* 0x009896800000895d */ /* 0x004fea0003900000 */
[----:B------:R-:W2:Y:S02]  /*8e00*/  @!P0 SYNCS.PHASECHK.TRANS64 P0, [R0+URZ], R3 ;  /* 0x00000003000085a7 */ /* 0x000ea400080010ff */
[----:B--2---:R-:W-:Y:S05]  /*8e10*/  @!P0 BRA `(.L_x_172) ;  /* 0xfffffffc00f08947 */ /* 0x004fea000383ffff */
[----:B------:R-:W-:Y:S05]  /*8e20*/  BRA `(.L_x_173) ;  /* 0xffffffa000387947 */ /* 0x000fea000383ffff */
.L_x_56:
[----:B---3--:R-:W-:-:S07]  /*8e30*/  MOV R0, UR4 ;  /* 0x0000000400007c02 */ /* 0x008fce0008000f00 */
.L_x_174:
[----:B-1----:R1:W2:Y:S02]  /*8e40*/  SYNCS.PHASECHK.TRANS64.TRYWAIT P0, [R0+URZ], R3 ;  /* 0x00000003000075a7 */ /* 0x0022a400080011ff */
[----:B--2---:R-:W-:Y:S05]  /*8e50*/  @!P0 NANOSLEEP.SYNCS 0x989680 ;  /* 0x009896800000895d */ /* 0x004fea0003900000 */
[----:B------:R-:W2:Y:S02]  /*8e60*/  @!P0 SYNCS.PHASECHK.TRANS64 P0, [R0+URZ], R3 ;  /* 0x00000003000085a7 */ /* 0x000ea400080010ff */
[----:B--2---:R-:W-:Y:S05]  /*8e70*/  @!P0 BRA `(.L_x_174) ;  /* 0xfffffffc00f08947 */ /* 0x004fea000383ffff */
[----:B------:R-:W-:Y:S05]  /*8e80*/  BRA `(.L_x_175) ;  /* 0xffffffa000447947 */ /* 0x000fea000383ffff */
.L_x_57:
[----:B---3--:R-:W-:-:S07]  /*8e90*/  MOV R0, UR4 ;  /* 0x0000000400007c02 */ /* 0x008fce0008000f00 */
.L_x_176:
[----:B-1----:R1:W2:Y:S02]  /*8ea0*/  SYNCS.PHASECHK.TRANS64.TRYWAIT P0, [R0+URZ], R3 ;  /* 0x00000003000075a7 */ /* 0x0022a400080011ff */
[----:B--2---:R-:W-:Y:S05]  /*8eb0*/  @!P0 NANOSLEEP.SYNCS 0x989680 ;  /* 0x009896800000895d */ /* 0x004fea0003900000 */
[----:B------:R-:W2:Y:S02]  /*8ec0*/  @!P0 SYNCS.PHASECHK.TRANS64 P0, [R0+URZ], R3 ;  /* 0x00000003000085a7 */ /* 0x000ea400080010ff */
[----:B--2---:R-:W-:Y:S05]  /*8ed0*/  @!P0 BRA `(.L_x_176) ;  /* 0xfffffffc00f08947 */ /* 0x004fea000383ffff */
[----:B------:R-:W-:Y:S05]  /*8ee0*/  BRA `(.L_x_177) ;  /* 0xffffffa000507947 */ /* 0x000fea000383ffff */
.L_x_58:
[----:B---3--:R-:W-:-:S07]  /*8ef0*/  MOV R0, UR4 ;  /* 0x0000000400007c02 */ /* 0x008fce0008000f00 */
.L_x_178:
[----:B-1----:R1:W2:Y:S02]  /*8f00*/  SYNCS.PHASECHK.TRANS64.TRYWAIT P0, [R0+URZ], R3 ;  /* 0x00000003000075a7 */ /* 0x0022a400080011ff */
[----:B--2---:R-:W-:Y:S05]  /*8f10*/  @!P0 NANOSLEEP.SYNCS 0x989680 ;  /* 0x009896800000895d */ /* 0x004fea0003900000 */
[----:B------:R-:W2:Y:S02]  /*8f20*/  @!P0 SYNCS.PHASECHK.TRANS64 P0, [R0+URZ], R3 ;  /* 0x00000003000085a7 */ /* 0x000ea400080010ff */
[----:B--2---:R-:W-:Y:S05]  /*8f30*/  @!P0 BRA `(.L_x_178) ;  /* 0xfffffffc00f08947 */ /* 0x004fea000383ffff */
[----:B------:R-:W-:Y:S05]  /*8f40*/  BRA `(.L_x_179) ;  /* 0xffffffa0005c7947 */ /* 0x000fea000383ffff */
.L_x_59:
[----:B---3--:R-:W-:-:S07]  /*8f50*/  MOV R0, UR4 ;  /* 0x0000000400007c02 */ /* 0x008fce0008000f00 */
.L_x_180:
[----:B-1----:R1:W2:Y:S02]  /*8f60*/  SYNCS.PHASECHK.TRANS64.TRYWAIT P0, [R0+URZ], R3 ;  /* 0x00000003000075a7 */ /* 0x0022a400080011ff */
[----:B--2---:R-:W-:Y:S05]  /*8f70*/  @!P0 NANOSLEEP.SYNCS 0x989680 ;  /* 0x009896800000895d */ /* 0x004fea0003900000 */
[----:B------:R-:W2:Y:S02]  /*8f80*/  @!P0 SYNCS.PHASECHK.TRANS64 P0, [R0+URZ], R3 ;  /* 0x00000003000085a7 */ /* 0x000ea400080010ff */
[----:B--2---:R-:W-:Y:S05]  /*8f90*/  @!P0 BRA `(.L_x_180) ;  /* 0xfffffffc00f08947 */ /* 0x004fea000383ffff */
[----:B------:R-:W-:Y:S05]  /*8fa0*/  BRA `(.L_x_181) ;  /* 0xffffffa000687947 */ /* 0x000fea000383ffff */
.L_x_60:
[----:B---3--:R-:W-:-:S07]  /*8fb0*/  MOV R0, UR4 ;  /* 0x0000000400007c02 */ /* 0x008fce0008000f00 */
.L_x_182:
[----:B-1----:R1:W2:Y:S02]  /*8fc0*/  SYNCS.PHASECHK.TRANS64.TRYWAIT P0, [R0+URZ], R3 ;  /* 0x00000003000075a7 */ /* 0x0022a400080011ff */
[----:B--2---:R-:W-:Y:S05]  /*8fd0*/  @!P0 NANOSLEEP.SYNCS 0x989680 ;  /* 0x009896800000895d */ /* 0x004fea0003900000 */
[----:B------:R-:W2:Y:S02]  /*8fe0*/  @!P0 SYNCS.PHASECHK.TRANS64 P0, [R0+URZ], R3 ;  /* 0x00000003000085a7 */ /* 0x000ea400080010ff */
[----:B--2---:R-:W-:Y:S05]  /*8ff0*/  @!P0 BRA `(.L_x_182) ;  /* 0xfffffffc00f08947 */ /* 0x004fea000383ffff */
[----:B------:R-:W-:Y:S05]  /*9000*/  BRA `(.L_x_183) ;  /* 0xffffffa000747947 */ /* 0x000fea000383ffff */
.L_x_61:
[----:B---3--:R-:W-:-:S07]  /*9010*/  MOV R0, UR4 ;  /* 0x0000000400007c02 */ /* 0x008fce0008000f00 */
.L_x_184:
[----:B-1----:R1:W2:Y:S02]  /*9020*/  SYNCS.PHASECHK.TRANS64.TRYWAIT P0, [R0+URZ], R3 ;  /* 0x00000003000075a7 */ /* 0x0022a400080011ff */
[----:B--2---:R-:W-:Y:S05]  /*9030*/  @!P0 NANOSLEEP.SYNCS 0x989680 ;  /* 0x009896800000895d */ /* 0x004fea0003900000 */
[----:B------:R-:W2:Y:S02]  /*9040*/  @!P0 SYNCS.PHASECHK.TRANS64 P0, [R0+URZ], R3 ;  /* 0x00000003000085a7 */ /* 0x000ea400080010ff */
[----:B--2---:R-:W-:Y:S05]  /*9050*/  @!P0 BRA `(.L_x_184) ;  /* 0xfffffffc00f08947 */ /* 0x004fea000383ffff */
[----:B------:R-:W-:Y:S05]  /*9060*/  BRA `(.L_x_185) ;  /* 0xffffffa000807947 */ /* 0x000fea000383ffff */
.L_x_62:
[----:B---3--:R-:W-:-:S07]  /*9070*/  MOV R0, UR4 ;  /* 0x0000000400007c02 */ /* 0x008fce0008000f00 */
.L_x_186:
[----:B-1----:R1:W2:Y:S02]  /*9080*/  SYNCS.PHASECHK.TRANS64.TRYWAIT P0, [R0+URZ], R3 ;  /* 0x00000003000075a7 */ /* 0x0022a400080011ff */
[----:B--2---:R-:W-:Y:S05]  /*9090*/  @!P0 NANOSLEEP.SYNCS 0x989680 ;  /* 0x009896800000895d */ /* 0x004fea0003900000 */
[----:B------:R-:W2:Y:S02]  /*90a0*/  @!P0 SYNCS.PHASECHK.TRANS64 P0, [R0+URZ], R3 ;  /* 0x00000003000085a7 */ /* 0x000ea400080010ff */
[----:B--2---:R-:W-:Y:S05]  /*90b0*/  @!P0 BRA `(.L_x_186) ;  /* 0xfffffffc00f08947 */ /* 0x004fea000383ffff */
[----:B------:R-:W-:Y:S05]  /*90c0*/  BRA `(.L_x_187) ;  /* 0xffffffa0008c7947 */ /* 0x000fea000383ffff */
.L_x_63:
[----:B---3--:R-:W-:-:S07]  /*90d0*/  MOV R0, UR4 ;  /* 0x0000000400007c02 */ /* 0x008fce0008000f00 */
.L_x_188:
[----:B-1----:R1:W2:Y:S02]  /*90e0*/  SYNCS.PHASECHK.TRANS64.TRYWAIT P0, [R0+URZ], R3 ;  /* 0x00000003000075a7 */ /* 0x0022a400080011ff */
[----:B--2---:R-:W-:Y:S05]  /*90f0*/  @!P0 NANOSLEEP.SYNCS 0x989680 ;  /* 0x009896800000895d */ /* 0x004fea0003900000 */
[----:B------:R-:W2:Y:S02]  /*9100*/  @!P0 SYNCS.PHASECHK.TRANS64 P0, [R0+URZ], R3 ;  /* 0x00000003000085a7 */ /* 0x000ea400080010ff */
[----:B--2---:R-:W-:Y:S05]  /*9110*/  @!P0 BRA `(.L_x_188) ;  /* 0xfffffffc00f08947 */ /* 0x004fea000383ffff */
[----:B------:R-:W-:Y:S05]  /*9120*/  BRA `(.L_x_189) ;  /* 0xffffffa000987947 */ /* 0x000fea000383ffff */
.L_x_64:
[----:B---3--:R-:W-:-:S07]  /*9130*/  MOV R0, UR4 ;  /* 0x0000000400007c02 */ /* 0x008fce0008000f00 */
.L_x_190:
[----:B-1----:R1:W2:Y:S02]  /*9140*/  SYNCS.PHASECHK.TRANS64.TRYWAIT P0, [R0+URZ], R3 ;  /* 0x00000003000075a7 */ /* 0x0022a400080011ff */
[----:B--2---:R-:W-:Y:S05]  /*9150*/  @!P0 NANOSLEEP.SYNCS 0x989680 ;  /* 0x009896800000895d */ /* 0x004fea0003900000 */
[----:B------:R-:W2:Y:S02]  /*9160*/  @!P0 SYNCS.PHASECHK.TRANS64 P0, [R0+URZ], R3 ;  /* 0x00000003000085a7 */ /* 0x000ea400080010ff */
[----:B--2---:R-:W-:Y:S05]  /*9170*/  @!P0 BRA `(.L_x_190) ;  /* 0xfffffffc00f08947 */ /* 0x004fea000383ffff */
[----:B------:R-:W-:Y:S05]  /*9180*/  BRA `(.L_x_191) ;  /* 0xffffffa000a47947 */ /* 0x000fea000383ffff */
.L_x_65:
[----:B---3--:R-:W-:-:S07]  /*9190*/  MOV R0, UR4 ;  /* 0x0000000400007c02 */ /* 0x008fce0008000f00 */
.L_x_192:
[----:B-1----:R1:W2:Y:S02]  /*91a0*/  SYNCS.PHASECHK.TRANS64.TRYWAIT P0, [R0+URZ], R3 ;  /* 0x00000003000075a7 */ /* 0x0022a400080011ff */
[----:B--2---:R-:W-:Y:S05]  /*91b0*/  @!P0 NANOSLEEP.SYNCS 0x989680 ;  /* 0x009896800000895d */ /* 0x004fea0003900000 */
[----:B------:R-:W2:Y:S02]  /*91c0*/  @!P0 SYNCS.PHASECHK.TRANS64 P0, [R0+URZ], R3 ;  /* 0x00000003000085a7 */ /* 0x000ea400080010ff */
[----:B--2---:R-:W-:Y:S05]  /*91d0*/  @!P0 BRA `(.L_x_192) ;  /* 0xfffffffc00f08947 */ /* 0x004fea000383ffff */
[----:B------:R-:W-:Y:S05]  /*91e0*/  BRA `(.L_x_193) ;  /* 0xffffffa000b07947 */ /* 0x000fea000383ffff */
.L_x_66:
[----:B---3--:R-:W-:-:S07]  /*91f0*/  MOV R0, UR4 ;  /* 0x0000000400007c02 */ /* 0x008fce0008000f00 */
.L_x_194:
[----:B-1----:R1:W2:Y:S02]  /*9200*/  SYNCS.PHASECHK.TRANS64.TRYWAIT P0, [R0+URZ], R3 ;  /* 0x00000003000075a7 */ /* 0x0022a400080011ff */
[----:B--2---:R-:W-:Y:S05]  /*9210*/  @!P0 NANOSLEEP.SYNCS 0x989680 ;  /* 0x009896800000895d */ /* 0x004fea0003900000 */
[----:B------:R-:W2:Y:S02]  /*9220*/  @!P0 SYNCS.PHASECHK.TRANS64 P0, [R0+URZ], R3 ;  /* 0x00000003000085a7 */ /* 0x000ea400080010ff */
[----:B--2---:R-:W-:Y:S05]  /*9230*/  @!P0 BRA `(.L_x_194) ;  /* 0xfffffffc00f08947 */ /* 0x004fea000383ffff */
[----:B------:R-:W-:Y:S05]  /*9240*/  BRA `(.L_x_195) ;  /* 0xffffffa000bc7947 */ /* 0x000fea000383ffff */
.L_x_67:
[----:B---3--:R-:W-:-:S07]  /*9250*/  MOV R0, UR4 ;  /* 0x0000000400007c02 */ /* 0x008fce0008000f00 */
.L_x_196:
[----:B-1----:R1:W2:Y:S02]  /*9260*/  SYNCS.PHASECHK.TRANS64.TRYWAIT P0, [R0+URZ], R3 ;  /* 0x00000003000075a7 */ /* 0x0022a400080011ff */
[----:B--2---:R-:W-:Y:S05]  /*9270*/  @!P0 NANOSLEEP.SYNCS 0x989680 ;  /* 0x009896800000895d */ /* 0x004fea0003900000 */
[----:B------:R-:W2:Y:S02]  /*9280*/  @!P0 SYNCS.PHASECHK.TRANS64 P0, [R0+URZ], R3 ;  /* 0x00000003000085a7 */ /* 0x000ea400080010ff */
[----:B--2---:R-:W-:Y:S05]  /*9290*/  @!P0 BRA `(.L_x_196) ;  /* 0xfffffffc00f08947 */ /* 0x004fea000383ffff */
[----:B------:R-:W-:Y:S05]  /*92a0*/  BRA `(.L_x_197) ;  /* 0xffffffa000c87947 */ /* 0x000fea000383ffff */
.L_x_68:
[----:B---3--:R-:W-:-:S07]  /*92b0*/  MOV R0, UR4 ;  /* 0x0000000400007c02 */ /* 0x008fce0008000f00 */
.L_x_198:
[----:B-1----:R1:W2:Y:S02]  /*92c0*/  SYNCS.PHASECHK.TRANS64.TRYWAIT P0, [R0+URZ], R3 ;  /* 0x00000003000075a7 */ /* 0x0022a400080011ff */
[----:B--2---:R-:W-:Y:S05]  /*92d0*/  @!P0 NANOSLEEP.SYNCS 0x989680 ;  /* 0x009896800000895d */ /* 0x004fea0003900000 */
[----:B------:R-:W2:Y:S02]  /*92e0*/  @!P0 SYNCS.PHASECHK.TRANS64 P0, [R0+URZ], R3 ;  /* 0x00000003000085a7 */ /* 0x000ea400080010ff */
[----:B--2---:R-:W-:Y:S05]  /*92f0*/  @!P0 BRA `(.L_x_198) ;  /* 0xfffffffc00f08947 */ /* 0x004fea000383ffff */
[----:B------:R-:W-:Y:S05]  /*9300*/  BRA `(.L_x_199) ;  /* 0xffffffa000d47947 */ /* 0x000fea000383ffff */
.L_x_71:
[----:B-1----:R1:W2:Y:S02]  /*9310*/  SYNCS.PHASECHK.TRANS64.TRYWAIT P0, [R0+URZ+0x230], R5 ;  /* 0x00023005000075a7 */ /* 0x0022a400080011ff */
[----:B--2---:R-:W-:Y:S05]  /*9320*/  @!P0 NANOSLEEP.SYNCS 0x989680 ;  /* 0x009896800000895d */ /* 0x004fea0003900000 */
[----:B------:R-:W2:Y:S02]  /*9330*/  @!P0 SYNCS.PHASECHK.TRANS64 P0, [R0+URZ+0x230], R5 ;  /* 0x00023005000085a7 */ /* 0x000ea400080010ff */
[----:B--2---:R-:W-:Y:S05]  /*9340*/  @!P0 BRA `(.L_x_71) ;  /* 0xfffffffc00f08947 */ /* 0x004fea000383ffff */
[----:B------:R-:W-:Y:S05]  /*9350*/  BRA `(.L_x_200) ;  /* 0xffffffa400347947 */ /* 0x000fea000383ffff */
.L_x_72:
[----:B------:R-:W-:-:S07]  /*9360*/  MOV R0, UR5 ;  /* 0x0000000500007c02 */ /* 0x000fce0008000f00 */
.L_x_201:
[----:B-1----:R1:W2:Y:S02]  /*9370*/  SYNCS.PHASECHK.TRANS64.TRYWAIT P0, [R0+URZ+0x1e0], R7 ;  /* 0x0001e007000075a7 */ /* 0x0022a400080011ff */
[----:B--2---:R-:W-:Y:S05]  /*9380*/  @!P0 NANOSLEEP.SYNCS 0x989680 ;  /* 0x009896800000895d */ /* 0x004fea0003900000 */
[----:B------:R-:W2:Y:S02]  /*9390*/  @!P0 SYNCS.PHASECHK.TRANS64 P0, [R0+URZ+0x1e0], R7 ;  /* 0x0001e007000085a7 */ /* 0x000ea400080010ff */
[----:B--2---:R-:W-:Y:S05]  /*93a0*/  @!P0 BRA `(.L_x_201) ;  /* 0xfffffffc00f08947 */ /* 0x004fea000383ffff */
[----:B------:R-:W-:Y:S05]  /*93b0*/  BRA `(.L_x_202) ;  /* 0xffffffa400447947 */ /* 0x000fea000383ffff */
.L_x_73:
[----:B-1----:R1:W2:Y:S02]  /*93c0*/  SYNCS.PHASECHK.TRANS64.TRYWAIT P1, [R0+URZ+0x1d0], R5 ;  /* 0x0001d005000075a7 */ /* 0x0022a400080211ff */
[----:B--2---:R-:W-:Y:S05]  /*93d0*/  @!P1 NANOSLEEP.SYNCS 0x989680 ;  /* 0x009896800000995d */ /* 0x004fea0003900000 */
[----:B------:R-:W2:Y:S02]  /*93e0*/  @!P1 SYNCS.PHASECHK.TRANS64 P1, [R0+URZ+0x1d0], R5 ;  /* 0x0001d005000095a7 */ /* 0x000ea400080210ff */
[----:B--2---:R-:W-:Y:S05]  /*93f0*/  @!P1 BRA `(.L_x_73) ;  /* 0xfffffffc00f09947 */ /* 0x004fea000383ffff */
[----:B------:R-:W-:Y:S05]  /*9400*/  BRA `(.L_x_203) ;  /* 0xffffffa400747947 */ /* 0x000fea000383ffff */
.L_x_76:
[----:B------:R-:W-:-:S07]  /*9410*/  MOV R0, UR5 ;  /* 0x0000000500007c02 */ /* 0x000fce0008000f00 */
.L_x_204:
[----:B-1----:R1:W2:Y:S02]  /*9420*/  SYNCS.PHASECHK.TRANS64.TRYWAIT P0, [R0+URZ+0x1e0], R3 ;  /* 0x0001e003000075a7 */ /* 0x0022a400080011ff */
[----:B--2---:R-:W-:Y:S05]  /*9430*/  @!P0 NANOSLEEP.SYNCS 0x989680 ;  /* 0x009896800000895d */ /* 0x004fea0003900000 */
[----:B------:R-:W2:Y:S02]  /*9440*/  @!P0 SYNCS.PHASECHK.TRANS64 P0, [R0+URZ+0x1e0], R3 ;  /* 0x0001e003000085a7 */ /* 0x000ea400080010ff */
[----:B--2---:R-:W-:Y:S05]  /*9450*/  @!P0 BRA `(.L_x_204) ;  /* 0xfffffffc00f08947 */ /* 0x004fea000383ffff */
[----:B------:R-:W-:Y:S05]  /*9460*/  BRA `(.L_x_75) ;  /* 0xffffffa400c87947 */ /* 0x000fea000383ffff */
.L_x_85:
[----:B-1----:R-:W-:-:S04]  /*9470*/  MOV R4, UR6 ;  /* 0x0000000600047c02 */ /* 0x002fc80008000f00 */
[----:B------:R1:W2:Y:S03]  /*9480*/  SYNCS.PHASECHK.TRANS64.TRYWAIT P0, [R4+URZ+0x8], R5 ;  /* 0x00000805040075a7 */ /* 0x0002a600080011ff */
[----:B--2---:R-:W-:Y:S05]  /*9490*/  @!P0 NANOSLEEP.SYNCS 0x989680 ;  /* 0x009896800000895d */ /* 0x004fea0003900000 */
[----:B------:R-:W2:Y:S02]  /*94a0*/  @!P0 SYNCS.PHASECHK.TRANS64 P0, [R4+URZ+0x8], R5 ;  /* 0x00000805040085a7 */ /* 0x000ea400080010ff */
[----:B--2---:R-:W-:Y:S05]  /*94b0*/  @!P0 BRA `(.L_x_85) ;  /* 0xfffffffc00ec8947 */ /* 0x004fea000383ffff */
[----:B------:R-:W-:Y:S05]  /*94c0*/  BRA `(.L_x_84) ;  /* 0xffffffa8007c7947 */ /* 0x000fea000383ffff */
.L_x_87:
[----:B------:R-:W-:Y:S01]  /*94d0*/  BSSY B0, `(.L_x_205) ;  /* 0x0000006000007945 */ /* 0x000fe20003800000 */
[----:B------:R-:W-:-:S07]  /*94e0*/  MOV R15, 0xffffffff ;  /* 0xffffffff000f7802 */ /* 0x000fce0000000f00 */
[----:B-1---5:R-:W-:Y:S05]  /*94f0*/  WARPSYNC.COLLECTIVE R15, `(.L_x_206) ;  /* 0x000000000f0c7348 */ /* 0x022fea0003c00000 */
[----:B------:R-:W-:Y:S02]  /*9500*/  ELECT P6, UR79, PT ;  /* 0x00000000004f782f */ /* 0x000fe400038c0000 */
[----:B------:R-:W-:Y:S01]  /*9510*/  MOV R14, UR79 ;  /* 0x0000004f000e7c02 */ /* 0x000fe20008000f00 */
[----:B-1---5:R-:W-:Y:S10]  /*9520*/  ENDCOLLECTIVE ;  /* 0x000000000000791b */ /* 0x022ff40003800000 */
.L_x_206:
[----:B------:R-:W-:Y:S05]  /*9530*/  BSYNC B0 ;  /* 0x0000000000007941 */ /* 0x000fea0003800000 */
.L_x_205:
[----:B------:R-:W-:Y:S05]  /*9540*/  BRA `(.L_x_207) ;  /* 0xffffffa800ac7947 */ /* 0x000fea000383ffff */
.L_x_89:
[----:B-1----:R-:W-:-:S04]  /*9550*/  MOV R2, UR6 ;  /* 0x0000000600027c02 */ /* 0x002fc80008000f00 */
[----:B------:R1:W2:Y:S03]  /*9560*/  SYNCS.PHASECHK.TRANS64.TRYWAIT P0, [R2+URZ+0x8], R3 ;  /* 0x00000803020075a7 */ /* 0x0002a600080011ff */
[----:B--2---:R-:W-:Y:S05]  /*9570*/  @!P0 NANOSLEEP.SYNCS 0x989680 ;  /* 0x009896800000895d */ /* 0x004fea0003900000 */
[----:B------:R-:W2:Y:S02]  /*9580*/  @!P0 SYNCS.PHASECHK.TRANS64 P0, [R2+URZ+0x8], R3 ;  /* 0x00000803020085a7 */ /* 0x000ea400080010ff */
[----:B--2---:R-:W-:Y:S05]  /*9590*/  @!P0 BRA `(.L_x_89) ;  /* 0xfffffffc00ec8947 */ /* 0x004fea000383ffff */
[----:B------:R-:W-:Y:S05]  /*95a0*/  BRA `(.L_x_88) ;  /* 0xffffffa800b07947 */ /* 0x000fea000383ffff */
.L_x_90:
[----:B-1----:R1:W2:Y:S02]  /*95b0*/  SYNCS.PHASECHK.TRANS64.TRYWAIT P0, [R0+URZ+0x1d0], R5 ;  /* 0x0001d005000075a7 */ /* 0x0022a400080011ff */
[----:B--2---:R-:W-:Y:S05]  /*95c0*/  @!P0 NANOSLEEP.SYNCS 0x989680 ;  /* 0x009896800000895d */ /* 0x004fea0003900000 */
[----:B------:R-:W2:Y:S02]  /*95d0*/  @!P0 SYNCS.PHASECHK.TRANS64 P0, [R0+URZ+0x1d0], R5 ;  /* 0x0001d005000085a7 */ /* 0x000ea400080010ff */
[----:B--2---:R-:W-:Y:S05]  /*95e0*/  @!P0 BRA `(.L_x_90) ;  /* 0xfffffffc00f08947 */ /* 0x004fea000383ffff */
[----:B------:R-:W-:Y:S05]  /*95f0*/  BRA `(.L_x_208) ;  /* 0xffffffac008c7947 */ /* 0x000fea000383ffff */
.L_x_92:
[----:B------:R-:W-:-:S07]  /*9600*/  MOV R0, UR10 ;  /* 0x0000000a00007c02 */ /* 0x000fce0008000f00 */
.L_x_209:
[----:B-1----:R1:W2:Y:S02]  /*9610*/  SYNCS.PHASECHK.TRANS64.TRYWAIT P0, [R0+URZ+0x210], R5 ;  /* 0x00021005000075a7 */ /* 0x0022a400080011ff */
[----:B--2---:R-:W-:Y:S05]  /*9620*/  @!P0 NANOSLEEP.SYNCS 0x989680 ;  /* 0x009896800000895d */ /* 0x004fea0003900000 */
[----:B------:R-:W2:Y:S02]  /*9630*/  @!P0 SYNCS.PHASECHK.TRANS64 P0, [R0+URZ+0x210], R5 ;  /* 0x00021005000085a7 */ /* 0x000ea400080010ff */
[----:B--2---:R-:W-:Y:S05]  /*9640*/  @!P0 BRA `(.L_x_209) ;  /* 0xfffffffc00f08947 */ /* 0x004fea000383ffff */
[----:B------:R-:W-:Y:S05]  /*9650*/  BRA `(.L_x_210) ;  /* 0xffffffac00d87947 */ /* 0x000fea000383ffff */
.L_x_95:
[----:B------:R-:W-:Y:S07]  /*9660*/  MOV R0, UR9 ;  /* 0x0000000900007c02 */ /* 0x000fee0008000f00 */
.L_x_211:
[----:B-1----:R1:W2:Y:S02]  /*9670*/  SYNCS.PHASECHK.TRANS64.TRYWAIT P0, [R0+URZ], R5 ;  /* 0x00000005000075a7 */ /* 0x0022a400080011ff */
[----:B--2---:R-:W-:Y:S05]  /*9680*/  @!P0 NANOSLEEP.SYNCS 0x989680 ;  /* 0x009896800000895d */ /* 0x004fea0003900000 */
[----:B------:R-:W2:Y:S02]  /*9690*/  @!P0 SYNCS.PHASECHK.TRANS64 P0, [R0+URZ], R5 ;  /* 0x00000005000085a7 */ /* 0x000ea400080010ff */
[----:B--2---:R-:W-:Y:S05]  /*96a0*/  @!P0 BRA `(.L_x_211) ;  /* 0xfffffffc00f08947 */ /* 0x004fea000383ffff */
[----:B------:R-:W-:Y:S05]  /*96b0*/  BRA `(.L_x_94) ;  /* 0xffffffac00ec7947 */ /* 0x000fea000383ffff */
.L_x_99:
[----:B-1----:R-:W-:-:S07]  /*96c0*/  MOV R0, UR7 ;  /* 0x0000000700007c02 */ /* 0x002fce0008000f00 */
.L_x_212:
[----:B-1----:R1:W2:Y:S02]  /*96d0*/  SYNCS.PHASECHK.TRANS64.TRYWAIT P0, [R0+URZ], R3 ;  /* 0x00000003000075a7 */ /* 0x0022a400080011ff */
[----:B--2---:R-:W-:Y:S05]  /*96e0*/  @!P0 NANOSLEEP.SYNCS 0x989680 ;  /* 0x009896800000895d */ /* 0x004fea0003900000 */
[----:B------:R-:W2:Y:S02]  /*96f0*/  @!P0 SYNCS.PHASECHK.TRANS64 P0, [R0+URZ], R3 ;  /* 0x00000003000085a7 */ /* 0x000ea400080010ff */
[----:B--2---:R-:W-:Y:S05]  /*9700*/  @!P0 BRA `(.L_x_212) ;  /* 0xfffffffc00f08947 */ /* 0x004fea000383ffff */
[----:B------:R-:W-:Y:S05]  /*9710*/  BRA `(.L_x_213) ;  /* 0xffffffb000b87947 */ /* 0x000fea000383ffff */
.L_x_100:
[----:B------:R-:W-:-:S07]  /*9720*/  MOV R0, UR7 ;  /* 0x0000000700007c02 */ /* 0x000fce0008000f00 */
.L_x_214:
[----:B-1----:R1:W2:Y:S02]  /*9730*/  SYNCS.PHASECHK.TRANS64.TRYWAIT P0, [R0+URZ], R3 ;  /* 0x00000003000075a7 */ /* 0x0022a400080011ff */
[----:B--2---:R-:W-:Y:S05]  /*9740*/  @!P0 NANOSLEEP.SYNCS 0x989680 ;  /* 0x009896800000895d */ /* 0x004fea0003900000 */
[----:B------:R-:W2:Y:S02]  /*9750*/  @!P0 SYNCS.PHASECHK.TRANS64 P0, [R0+URZ], R3 ;  /* 0x00000003000085a7 */ /* 0x000ea400080010ff */
[----:B--2---:R-:W-:Y:S05]  /*9760*/  @!P0 BRA `(.L_x_214) ;  /* 0xfffffffc00f08947 */ /* 0x004fea000383ffff */
[----:B------:R-:W-:Y:S05]  /*9770*/  BRA `(.L_x_215) ;  /* 0xffffffb000c47947 */ /* 0x000fea000383ffff */
.L_x_101:
[----:B------:R-:W-:-:S07]  /*9780*/  MOV R0, UR7 ;  /* 0x0000000700007c02 */ /* 0x000fce0008000f00 */
.L_x_216:
[----:B-1----:R1:W2:Y:S02]  /*9790*/  SYNCS.PHASECHK.TRANS64.TRYWAIT P0, [R0+URZ], R3 ;  /* 0x00000003000075a7 */ /* 0x0022a400080011ff */
[----:B--2---:R-:W-:Y:S05]  /*97a0*/  @!P0 NANOSLEEP.SYNCS 0x989680 ;  /* 0x009896800000895d */ /* 0x004fea0003900000 */
[----:B------:R-:W2:Y:S02]  /*97b0*/  @!P0 SYNCS.PHASECHK.TRANS64 P0, [R0+URZ], R3 ;  /* 0x00000003000085a7 */ /* 0x000ea400080010ff */
[----:B--2---:R-:W-:Y:S05]  /*97c0*/  @!P0 BRA `(.L_x_216) ;  /* 0xfffffffc00f08947 */ /* 0x004fea000383ffff */
[----:B------:R-:W-:Y:S05]  /*97d0*/  BRA `(.L_x_217) ;  /* 0xffffffb000d07947 */ /* 0x000fea000383ffff */
.L_x_104:
[----:B------:R-:W-:-:S07]  /*97e0*/  MOV R0, UR8 ;  /* 0x0000000800007c02 */ /* 0x000fce0008000f00 */
.L_x_218:
[----:B-1----:R1:W2:Y:S02]  /*97f0*/  SYNCS.PHASECHK.TRANS64.TRYWAIT P1, [R0+URZ+0x250], R3 ;  /* 0x00025003000075a7 */ /* 0x0022a400080211ff */
[----:B--2---:R-:W-:Y:S05]  /*9800*/  @!P1 NANOSLEEP.SYNCS 0x989680 ;  /* 0x009896800000995d */ /* 0x004fea0003900000 */
[----:B------:R-:W2:Y:S02]  /*9810*/  @!P1 SYNCS.PHASECHK.TRANS64 P1, [R0+URZ+0x250], R3 ;  /* 0x00025003000095a7 */ /* 0x000ea400080210ff */
[----:B--2---:R-:W-:Y:S05]  /*9820*/  @!P1 BRA `(.L_x_218) ;  /* 0xfffffffc00f09947 */ /* 0x004fea000383ffff */
[----:B------:R-:W-:Y:S05]  /*9830*/  BRA `(.L_x_219) ;  /* 0xffffffb4001c7947 */ /* 0x000fea000383ffff */
.L_x_109:
[----:B--2---:R2:W4:Y:S02]  /*9840*/  SYNCS.PHASECHK.TRANS64.TRYWAIT P0, [R0+URZ+0x1d0], R3 ;  /* 0x0001d003000075a7 */ /* 0x00452400080011ff */
[----:B----4-:R-:W-:Y:S05]  /*9850*/  @!P0 NANOSLEEP.SYNCS 0x989680 ;  /* 0x009896800000895d */ /* 0x010fea0003900000 */
[----:B------:R-:W4:Y:S02]  /*9860*/  @!P0 SYNCS.PHASECHK.TRANS64 P0, [R0+URZ+0x1d0], R3 ;  /* 0x0001d003000085a7 */ /* 0x000f2400080010ff */
[----:B----4-:R-:W-:Y:S05]  /*9870*/  @!P0 BRA `(.L_x_109) ;  /* 0xfffffffc00f08947 */ /* 0x010fea000383ffff */
[----:B------:R-:W-:Y:S05]  /*9880*/  BRA `(.L_x_220) ;  /* 0xffffffb800287947 */ /* 0x000fea000383ffff */
.L_x_112:
[----:B------:R-:W-:Y:S07]  /*9890*/  MOV R0, UR7 ;  /* 0x0000000700007c02 */ /* 0x000fee0008000f00 */
.L_x_221:
[----:B--2---:R2:W4:Y:S02]  /*98a0*/  SYNCS.PHASECHK.TRANS64.TRYWAIT P0, [R0+URZ+0x1c8], R3 ;  /* 0x0001c803000075a7 */ /* 0x00452400080011ff */
[----:B----4-:R-:W-:Y:S05]  /*98b0*/  @!P0 NANOSLEEP.SYNCS 0x989680 ;  /* 0x009896800000895d */ /* 0x010fea0003900000 */
[----:B------:R-:W4:Y:S02]  /*98c0*/  @!P0 SYNCS.PHASECHK.TRANS64 P0, [R0+URZ+0x1c8], R3 ;  /* 0x0001c803000085a7 */ /* 0x000f2400080010ff */
[----:B----4-:R-:W-:Y:S05]  /*98d0*/  @!P0 BRA `(.L_x_221) ;  /* 0xfffffffc00f08947 */ /* 0x010fea000383ffff */
[----:B------:R-:W-:Y:S05]  /*98e0*/  BRA `(.L_x_111) ;  /* 0xffffffbc00087947 */ /* 0x000fea000383ffff */
.L_x_115:
[----:B--2---:R-:W-:Y:S07]  /*98f0*/  MOV R3, UR7 ;  /* 0x0000000700037c02 */ /* 0x004fee0008000f00 */
.L_x_222:
[----:B-1----:R1:W2:Y:S02]  /*9900*/  SYNCS.PHASECHK.TRANS64.TRYWAIT P0, [R3+URZ+0x1b0], R12 ;  /* 0x0001b00c030075a7 */ /* 0x0022a400080011ff */
[----:B--2---:R-:W-:Y:S05]  /*9910*/  @!P0 NANOSLEEP.SYNCS 0x989680 ;  /* 0x009896800000895d */ /* 0x004fea0003900000 */
[----:B------:R-:W2:Y:S02]  /*9920*/  @!P0 SYNCS.PHASECHK.TRANS64 P0, [R3+URZ+0x1b0], R12 ;  /* 0x0001b00c030085a7 */ /* 0x000ea400080010ff */
[----:B--2---:R-:W-:Y:S05]  /*9930*/  @!P0 BRA `(.L_x_222) ;  /* 0xfffffffc00f08947 */ /* 0x004fea000383ffff */
[----:B------:R-:W-:Y:S05]  /*9940*/  BRA `(.L_x_223) ;  /* 0xffffffbc00807947 */ /* 0x000fea000383ffff */
.L_x_116:
[----:B------:R-:W-:Y:S07]  /*9950*/  MOV R3, UR7 ;  /* 0x0000000700037c02 */ /* 0x000fee0008000f00 */
.L_x_224:
[----:B-1----:R1:W2:Y:S02]  /*9960*/  SYNCS.PHASECHK.TRANS64.TRYWAIT P0, [R3+URZ+0x1b8], R12 ;  /* 0x0001b80c030075a7 */ /* 0x0022a400080011ff */
[----:B--2---:R-:W-:Y:S05]  /*9970*/  @!P0 NANOSLEEP.SYNCS 0x989680 ;  /* 0x009896800000895d */ /* 0x004fea0003900000 */
[----:B------:R-:W2:Y:S02]  /*9980*/  @!P0 SYNCS.PHASECHK.TRANS64 P0, [R3+URZ+0x1b8], R12 ;  /* 0x0001b80c030085a7 */ /* 0x000ea400080010ff */
[----:B--2---:R-:W-:Y:S05]  /*9990*/  @!P0 BRA `(.L_x_224) ;  /* 0xfffffffc00f08947 */ /* 0x004fea000383ffff */
[----:B------:R-:W-:Y:S05]  /*99a0*/  BRA `(.L_x_225) ;  /* 0xffffffc000187947 */ /* 0x000fea000383ffff */
.L_x_118:
[----:B------:R-:W-:-:S07]  /*99b0*/  MOV R0, UR7 ;  /* 0x0000000700007c02 */ /* 0x000fce0008000f00 */
.L_x_226:
[----:B-1----:R1:W4:Y:S02]  /*99c0*/  SYNCS.PHASECHK.TRANS64.TRYWAIT P0, [R0+URZ+0x1b0], R3 ;  /* 0x0001b003000075a7 */ /* 0x00232400080011ff */
[----:B----4-:R-:W-:Y:S05]  /*99d0*/  @!P0 NANOSLEEP.SYNCS 0x989680 ;  /* 0x009896800000895d */ /* 0x010fea0003900000 */
[----:B------:R-:W4:Y:S02]  /*99e0*/  @!P0 SYNCS.PHASECHK.TRANS64 P0, [R0+URZ+0x1b0], R3 ;  /* 0x0001b003000085a7 */ /* 0x000f2400080010ff */
[----:B----4-:R-:W-:Y:S05]  /*99f0*/  @!P0 BRA `(.L_x_226) ;  /* 0xfffffffc00f08947 */ /* 0x010fea000383ffff */
[----:B------:R-:W-:Y:S05]  /*9a00*/  BRA `(.L_x_227) ;  /* 0xffffffc000a07947 */ /* 0x000fea000383ffff */
.L_x_120:
[----:B--2---:R2:W3:Y:S02]  /*9a10*/  SYNCS.PHASECHK.TRANS64.TRYWAIT P0, [R0+URZ+0x1d0], R3 ;  /* 0x0001d003000075a7 */ /* 0x0044e400080011ff */
[----:B---3--:R-:W-:Y:S05]  /*9a20*/  @!P0 NANOSLEEP.SYNCS 0x989680 ;  /* 0x009896800000895d */ /* 0x008fea0003900000 */
[----:B------:R-:W3:Y:S02]  /*9a30*/  @!P0 SYNCS.PHASECHK.TRANS64 P0, [R0+URZ+0x1d0], R3 ;  /* 0x0001d003000085a7 */ /* 0x000ee400080010ff */
[----:B---3--:R-:W-:Y:S05]  /*9a40*/  @!P0 BRA `(.L_x_120) ;  /* 0xfffffffc00f08947 */ /* 0x008fea000383ffff */
[----:B------:R-:W-:Y:S05]  /*9a50*/  BRA `(.L_x_228) ;  /* 0xffffffc400687947 */ /* 0x000fea000383ffff */
.L_x_131:
[----:B-1----:R1:W3:Y:S02]  /*9a60*/  SYNCS.PHASECHK.TRANS64.TRYWAIT P1, [R3+URZ+0x1a0], R0 ;  /* 0x0001a000030075a7 */ /* 0x0022e400080211ff */
[----:B---3--:R-:W-:Y:S05]  /*9a70*/  @!P1 NANOSLEEP.SYNCS 0x989680 ;  /* 0x009896800000995d */ /* 0x008fea0003900000 */
[----:B------:R-:W3:Y:S02]  /*9a80*/  @!P1 SYNCS.PHASECHK.TRANS64 P1, [R3+URZ+0x1a0], R0 ;  /* 0x0001a000030095a7 */ /* 0x000ee400080210ff */
[----:B---3--:R-:W-:Y:S05]  /*9a90*/  @!P1 BRA `(.L_x_131) ;  /* 0xfffffffc00f09947 */ /* 0x008fea000383ffff */
[----:B------:R-:W-:Y:S05]  /*9aa0*/  BRA `(.L_x_130) ;  /* 0xffffffd0007c7947 */ /* 0x000fea000383ffff */
.L_x_133:
[----:B----4-:R4:W1:Y:S02]  /*9ab0*/  SYNCS.PHASECHK.TRANS64.TRYWAIT P0, [R111+URZ+0x1f0], R4 ;  /* 0x0001f0046f0075a7 */ /* 0x01086400080011ff */
[----:B-1----:R-:W-:Y:S05]  /*9ac0*/  @!P0 NANOSLEEP.SYNCS 0x989680 ;  /* 0x009896800000895d */ /* 0x002fea0003900000 */
[----:B------:R-:W1:Y:S02]  /*9ad0*/  @!P0 SYNCS.PHASECHK.TRANS64 P0, [R111+URZ+0x1f0], R4 ;  /* 0x0001f0046f0085a7 */ /* 0x000e6400080010ff */
[----:B-1----:R-:W-:Y:S05]  /*9ae0*/  @!P0 BRA `(.L_x_133) ;  /* 0xfffffffc00f08947 */ /* 0x002fea000383ffff */
[----:B------:R-:W-:Y:S05]  /*9af0*/  BRA `(.L_x_132) ;  /* 0xffffffd000d07947 */ /* 0x000fea000383ffff */
.L_x_141:
[----:B--2---:R2:W3:Y:S02]  /*9b00*/  SYNCS.PHASECHK.TRANS64.TRYWAIT P0, [R125+URZ+0x1a0], R2 ;  /* 0x0001a0027d0075a7 */ /* 0x0044e400080011ff */
[----:B---3--:R-:W-:Y:S05]  /*9b10*/  @!P0 NANOSLEEP.SYNCS 0x989680 ;  /* 0x009896800000895d */ /* 0x008fea0003900000 */
[----:B------:R-:W3:Y:S02]  /*9b20*/  @!P0 SYNCS.PHASECHK.TRANS64 P0, [R125+URZ+0x1a0], R2 ;  /* 0x0001a0027d0085a7 */ /* 0x000ee400080010ff */
[----:B---3--:R-:W-:Y:S05]  /*9b30*/  @!P0 BRA `(.L_x_141) ;  /* 0xfffffffc00f08947 */ /* 0x008fea000383ffff */
[----:B------:R-:W-:Y:S05]  /*9b40*/  BRA `(.L_x_140) ;  /* 0xffffffdc00d47947 */ /* 0x000fea000383ffff */
        .weak           $__internal_0_$__cuda_sm10x_tcgen05_guardrail_trap_col_being_dealloced_not_returned_by_alloc
        .type           $__internal_0_$__cuda_sm10x_tcgen05_guardrail_trap_col_being_dealloced_not_returned_by_alloc,@function
        .size           $__internal_0_$__cuda_sm10x_tcgen05_guardrail_trap_col_being_dealloced_not_returned_by_alloc,($__internal_1_$__cuda_sm10x_tcgen05_guardrail_trap_phase_invalid_during_alloc - $__internal_0_$__cuda_sm10x_tcgen05_guardrail_trap_col_being_dealloced_not_returned_by_alloc)
$__internal_0_$__cuda_sm10x_tcgen05_guardrail_trap_col_being_dealloced_not_returned_by_alloc:
[----:B------:R-:W-:Y:S05]  /*9b50*/  BPT.TRAP 0x1 ;  /* 0x000000040000795c */ /* 0x000fea0000300000 */
[----:B------:R-:W-:-:S04]  /*9b60*/  HFMA2 R3, -RZ, RZ, 0, 0 ;  /* 0x00000000ff037431 */ /* 0x000fc800000001ff */
[----:B------:R-:W-:Y:S05]  /*9b70*/  RET.REL.NODEC R2 `(_ZN7cutlass13device_kernelINS_4gemm6kernel13GemmUniversalIN4cute5tupleIJiiiiEEENS1_10collective13CollectiveMmaINS1_35MainloopSm100TmaUmmaWarpSpecializedILi26ELi2ELi4ENS5_IJNS4_1CILi2EEENSA_ILi1EEESC_EEEEENS5_IJNSA_ILi128EEESF_NSA_ILi64EEEEEENS_12float_e4m3_tENS5_IJlSC_lEEESI_SJ_NS4_8TiledMMAINS4_8MMA_AtomIJNS4_10MMA_TraitsINS4_25SM100_MMA_F8F6F4_2x1SM_SSEJSI_SI_fSF_SF_NS4_17integral_constantINS4_4UMMA5MajorELSQ_0EEESR_NSO_INSP_7ScaleInELSS_0EEEST_EEEEEENS4_6LayoutINS5_IJSC_SC_SC_EEENS5_IJNSA_ILi0EEESY_SY_EEEEENS5_IJNS4_10UnderscoreES11_S11_EEEEENS4_18SM100_TMA_2SM_LOADENS4_14ComposedLayoutINS4_7SwizzleILi2ELi4ELi3EEENS4_18smem_ptr_flag_bitsILi8EEENSW_INS5_IJNSA_ILi8EEESG_EEENS5_IJSG_SC_EEEEEEEvNS4_8identityES14_S1E_vS1F_EENS_8epilogue10collective18CollectiveEpilogueINS1H_23Sm100TmaWarpSpecializedILi2ELi2ELi32ELb0ELb0EEEJNS5_IJSG_SF_SG_EEENS5_IJNSW_ISG_SC_EENSW_INS5_IJNSA_ILi32EEESB_EEENS5_IJSC_SG_EEEEEEEESI_SJ_SI_SJ_NS1H_6fusion15FusionCallbacksIS1L_NS1T_17LinearCombinationISI_fSI_fLNS_15FloatRoundStyleE2EEES1M_S1S_JEEENS4_5SM1004TMEM4LOAD26SM100_TMEM_LOAD_32dp32b32xENS4_13SM90_TMA_LOADENS15_INS16_ILi1ELi4ELi3EEES19_NSW_INS5_IJS1A_S1O_EEENS5_IJS1O_SC_EEEEEEENS4_39AutoVectorizingCopyWithAssumedAlignmentILi128EEENS4_14SM90_TMA_STOREES28_S2A_S2A_EEEvvEEEEvNT_6ParamsE) ;  /* 0xffffff6402207950 */ /* 0x000fea0003c3ffff */
        .weak           $__internal_1_$__cuda_sm10x_tcgen05_guardrail_trap_phase_invalid_during_alloc
        .type           $__internal_1_$__cuda_sm10x_tcgen05_guardrail_trap_phase_invalid_during_alloc,@function
        .size           $__internal_1_$__cuda_sm10x_tcgen05_guardrail_trap_phase_invalid_during_alloc,($__internal_2_$__cuda_sm10x_tcgen05_guardrail_trap_unallocated_columns_being_dealloced - $__internal_1_$__cuda_sm10x_tcgen05_guardrail_trap_phase_invalid_during_alloc)
$__internal_1_$__cuda_sm10x_tcgen05_guardrail_trap_phase_invalid_during_alloc:
[----:B------:R-:W-:Y:S05]  /*9b80*/  BPT.TRAP 0x1 ;  /* 0x000000040000795c */ /* 0x000fea0000300000 */
[----:B------:R-:W-:-:S04]  /*9b90*/  MOV R3, 0x0 ;  /* 0x0000000000037802 */ /* 0x000fc80000000f00 */
[----:B------:R-:W-:Y:S05]  /*9ba0*/  RET.REL.NODEC R2 `(_ZN7cutlass13device_kernelINS_4gemm6kernel13GemmUniversalIN4cute5tupleIJiiiiEEENS1_10collective13CollectiveMmaINS1_35MainloopSm100TmaUmmaWarpSpecializedILi26ELi2ELi4ENS5_IJNS4_1CILi2EEENSA_ILi1EEESC_EEEEENS5_IJNSA_ILi128EEESF_NSA_ILi64EEEEEENS_12float_e4m3_tENS5_IJlSC_lEEESI_SJ_NS4_8TiledMMAINS4_8MMA_AtomIJNS4_10MMA_TraitsINS4_25SM100_MMA_F8F6F4_2x1SM_SSEJSI_SI_fSF_SF_NS4_17integral_constantINS4_4UMMA5MajorELSQ_0EEESR_NSO_INSP_7ScaleInELSS_0EEEST_EEEEEENS4_6LayoutINS5_IJSC_SC_SC_EEENS5_IJNSA_ILi0EEESY_SY_EEEEENS5_IJNS4_10UnderscoreES11_S11_EEEEENS4_18SM100_TMA_2SM_LOADENS4_14ComposedLayoutINS4_7SwizzleILi2ELi4ELi3EEENS4_18smem_ptr_flag_bitsILi8EEENSW_INS5_IJNSA_ILi8EEESG_EEENS5_IJSG_SC_EEEEEEEvNS4_8identityES14_S1E_vS1F_EENS_8epilogue10collective18CollectiveEpilogueINS1H_23Sm100TmaWarpSpecializedILi2ELi2ELi32ELb0ELb0EEEJNS5_IJSG_SF_SG_EEENS5_IJNSW_ISG_SC_EENSW_INS5_IJNSA_ILi32EEESB_EEENS5_IJSC_SG_EEEEEEEESI_SJ_SI_SJ_NS1H_6fusion15FusionCallbacksIS1L_NS1T_17LinearCombinationISI_fSI_fLNS_15FloatRoundStyleE2EEES1M_S1S_JEEENS4_5SM1004TMEM4LOAD26SM100_TMEM_LOAD_32dp32b32xENS4_13SM90_TMA_LOADENS15_INS16_ILi1ELi4ELi3EEES19_NSW_INS5_IJS1A_S1O_EEENS5_IJS1O_SC_EEEEEEENS4_39AutoVectorizingCopyWithAssumedAlignmentILi128EEENS4_14SM90_TMA_STOREES28_S2A_S2A_EEEvvEEEEvNT_6ParamsE) ;  /* 0xffffff6402147950 */ /* 0x000fea0003c3ffff */
        .weak           $__internal_2_$__cuda_sm10x_tcgen05_guardrail_trap_unallocated_columns_being_dealloced
        .type           $__internal_2_$__cuda_sm10x_tcgen05_guardrail_trap_unallocated_columns_being_dealloced,@function
        .size           $__internal_2_$__cuda_sm10x_tcgen05_guardrail_trap_unallocated_columns_being_dealloced,(.L_x_230 - $__internal_2_$__cuda_sm10x_tcgen05_guardrail_trap_unallocated_columns_being_dealloced)
$__internal_2_$__cuda_sm10x_tcgen05_guardrail_trap_unallocated_columns_being_dealloced:
[----:B------:R-:W-:Y:S05]  /*9bb0*/  BPT.TRAP 0x1 ;  /* 0x000000040000795c */ /* 0x000fea0000300000 */
[----:B------:R-:W-:-:S04]  /*9bc0*/  HFMA2 R3, -RZ, RZ, 0, 0 ;  /* 0x00000000ff037431 */ /* 0x000fc800000001ff */
[----:B------:R-:W-:Y:S05]  /*9bd0*/  RET.REL.NODEC R2 `(_ZN7cutlass13device_kernelINS_4gemm6kernel13GemmUniversalIN4cute5tupleIJiiiiEEENS1_10collective13CollectiveMmaINS1_35MainloopSm100TmaUmmaWarpSpecializedILi26ELi2ELi4ENS5_IJNS4_1CILi2EEENSA_ILi1EEESC_EEEEENS5_IJNSA_ILi128EEESF_NSA_ILi64EEEEEENS_12float_e4m3_tENS5_IJlSC_lEEESI_SJ_NS4_8TiledMMAINS4_8MMA_AtomIJNS4_10MMA_TraitsINS4_25SM100_MMA_F8F6F4_2x1SM_SSEJSI_SI_fSF_SF_NS4_17integral_constantINS4_4UMMA5MajorELSQ_0EEESR_NSO_INSP_7ScaleInELSS_0EEEST_EEEEEENS4_6LayoutINS5_IJSC_SC_SC_EEENS5_IJNSA_ILi0EEESY_SY_EEEEENS5_IJNS4_10UnderscoreES11_S11_EEEEENS4_18SM100_TMA_2SM_LOADENS4_14ComposedLayoutINS4_7SwizzleILi2ELi4ELi3EEENS4_18smem_ptr_flag_bitsILi8EEENSW_INS5_IJNSA_ILi8EEESG_EEENS5_IJSG_SC_EEEEEEEvNS4_8identityES14_S1E_vS1F_EENS_8epilogue10collective18CollectiveEpilogueINS1H_23Sm100TmaWarpSpecializedILi2ELi2ELi32ELb0ELb0EEEJNS5_IJSG_SF_SG_EEENS5_IJNSW_ISG_SC_EENSW_INS5_IJNSA_ILi32EEESB_EEENS5_IJSC_SG_EEEEEEEESI_SJ_SI_SJ_NS1H_6fusion15FusionCallbacksIS1L_NS1T_17LinearCombinationISI_fSI_fLNS_15FloatRoundStyleE2EEES1M_S1S_JEEENS4_5SM1004TMEM4LOAD26SM100_TMEM_LOAD_32dp32b32xENS4_13SM90_TMA_LOADENS15_INS16_ILi1ELi4ELi3EEES19_NSW_INS5_IJS1A_S1O_EEENS5_IJS1O_SC_EEEEEEENS4_39AutoVectorizingCopyWithAssumedAlignmentILi128EEENS4_14SM90_TMA_STOREES28_S2A_S2A_EEEvvEEEEvNT_6ParamsE) ;  /* 0xffffff6402087950 */ /* 0x000fea0003c3ffff */
.L_x_229:
[----:B------:R-:W-:-:S00]  /*9be0*/  BRA `(.L_x_229) ;  /* 0xfffffffc00fc7947 */ /* 0x000fc0000383ffff */
[----:B------:R-:W-:-:S00]  /*9bf0*/  NOP ;  /* 0x0000000000007918 */ /* 0x000fc00000000000 */
        /* <DEDUP_REMOVED lines=8> */
.L_x_230:


//--------------------- .nv.global.init           --------------------------
	.section	.nv.global.init,"aw",@progbits
.nv.global.init:
	.type		$str$27,@object
	.size		$str$27,($str$28 - $str$27)
$str$27:
        /*0000*/ 	.byte	0x28, 0x61, 0x64, 0x64, 0x72, 0x65, 0x73, 0x73, 0x20, 0x26, 0x20, 0x6d, 0x61, 0x73, 0x6b, 0x29
        /*0010*/ 	.byte	0x20, 0x3d, 0x3d, 0x20, 0x30, 0x00
	.type		$str$28,@object
	.size		$str$28,($str$26 - $str$28)
$str$28:
        /*0016*/ 	.byte	0x2f, 0x74, 0x6d, 0x70, 0x2f, 0x63, 0x75, 0x74, 0x6c, 0x61, 0x73, 0x73, 0x5f, 0x73, 0x77, 0x65
        /*0026*/ 	.byte	0x65, 0x70, 0x5f, 0x73, 0x72, 0x63, 0x2f, 0x69, 0x6e, 0x63, 0x6c, 0x75, 0x64, 0x65, 0x2f, 0x63
        /*0036*/ 	.byte	0x75, 0x74, 0x65, 0x2f, 0x70, 0x6f, 0x69, 0x6e, 0x74, 0x65, 0x72, 0x5f, 0x66, 0x6c, 0x61, 0x67
        /*0046*/ 	.byte	0x67, 0x65, 0x64, 0x2e, 0x68, 0x70, 0x70, 0x00
	.type		$str$26,@object
	.size		$str$26,($str$25 - $str$26)
$str$26:
        /*004e*/ 	.byte	0x2f, 0x74, 0x6d, 0x70, 0x2f, 0x63, 0x75, 0x74, 0x6c, 0x61, 0x73, 0x73, 0x5f, 0x73, 0x77, 0x65
        /*005e*/ 	.byte	0x65, 0x70, 0x5f, 0x73, 0x72, 0x63, 0x2f, 0x69, 0x6e, 0x63, 0x6c, 0x75, 0x64, 0x65, 0x2f, 0x63
        /*006e*/ 	.byte	0x75, 0x74, 0x65, 0x2f, 0x61, 0x74, 0x6f, 0x6d, 0x2f, 0x63, 0x6f, 0x70, 0x79, 0x5f, 0x74, 0x72
        /*007e*/ 	.byte	0x61, 0x69, 0x74, 0x73, 0x5f, 0x73, 0x6d, 0x31, 0x30, 0x30, 0x2e, 0x68, 0x70, 0x70, 0x00
	.type		$str$25,@object
	.size		$str$25,(__unnamed_1 - $str$25)
$str$25:
        /*008d*/ 	.byte	0x28, 0x28, 0x75, 0x69, 0x6e, 0x74, 0x33, 0x32, 0x5f, 0x74, 0x28, 0x74, 0x68, 0x72, 0x65, 0x61
        /*009d*/ 	.byte	0x64, 0x49, 0x64, 0x78, 0x2e, 0x78, 0x29, 0x20, 0x2f, 0x20, 0x33, 0x32, 0x29, 0x20, 0x25, 0x20
        /*00ad*/ 	.byte	0x34, 0x29, 0x20, 0x3d, 0x3d, 0x20, 0x28, 0x28, 0x28, 0x74, 0x6d, 0x65, 0x6d, 0x5f, 0x61, 0x64
        /*00bd*/ 	.byte	0x64, 0x72, 0x20, 0x3e, 0x3e, 0x20, 0x31, 0x36, 0x29, 0x20, 0x2f, 0x20, 0x33, 0x32, 0x29, 0x20
        /*00cd*/ 	.byte	0x25, 0x20, 0x34, 0x29, 0x00
	.type		__unnamed_1,@object
	.size		__unnamed_1,(__unnamed_2 - __unnamed_1)
__unnamed_1:
        /*00d2*/ 	.byte	0x61, 0x75, 0x74, 0x6f, 0x20, 0x63, 0x75, 0x74, 0x65, 0x3a, 0x3a, 0x61, 0x73, 0x5f, 0x70, 0x6f
        /* <DEDUP_REMOVED lines=24> */
        /*0262*/ 	.byte	0x3a, 0x3a, 0x43, 0x3c, 0x34, 0x30, 0x39, 0x36, 0x3e, 0x3e, 0x3e, 0x3e, 0x5d, 0x00
	.type		__unnamed_2,@object
	.size		__unnamed_2,(.L_2 - __unnamed_2)
__unnamed_2:
        /* <DEDUP_REMOVED lines=40> */
        /*04f0*/ 	.byte	0x74, 0x65, 0x3a, 0x3a, 0x43, 0x3c, 0x30, 0x3e, 0x3e, 0x3e, 0x3e, 0x5d, 0x00
.L_2:


//--------------------- .nv.shared._ZN7cutlass13device_kernelINS_4gemm6kernel13GemmUniversalIN4cute5tupleIJiiiiEEENS1_10collective13CollectiveMmaINS1_35MainloopSm100TmaUmmaWarpSpecializedILi26ELi2ELi4ENS5_IJNS4_1CILi2EEENSA_ILi1EEESC_EEEEENS5_IJNSA_ILi128EEESF_NSA_ILi64EEEEEENS_12float_e4m3_tENS5_IJlSC_lEEESI_SJ_NS4_8TiledMMAINS4_8MMA_AtomIJNS4_10MMA_TraitsINS4_25SM100_MMA_F8F6F4_2x1SM_SSEJSI_SI_fSF_SF_NS4_17integral_constantINS4_4UMMA5MajorELSQ_0EEESR_NSO_INSP_7ScaleInELSS_0EEEST_EEEEEENS4_6LayoutINS5_IJSC_SC_SC_EEENS5_IJNSA_ILi0EEESY_SY_EEEEENS5_IJNS4_10UnderscoreES11_S11_EEEEENS4_18SM100_TMA_2SM_LOADENS4_14ComposedLayoutINS4_7SwizzleILi2ELi4ELi3EEENS4_18smem_ptr_flag_bitsILi8EEENSW_INS5_IJNSA_ILi8EEESG_EEENS5_IJSG_SC_EEEEEEEvNS4_8identityES14_S1E_vS1F_EENS_8epilogue10collective18CollectiveEpilogueINS1H_23Sm100TmaWarpSpecializedILi2ELi2ELi32ELb0ELb0EEEJNS5_IJSG_SF_SG_EEENS5_IJNSW_ISG_SC_EENSW_INS5_IJNSA_ILi32EEESB_EEENS5_IJSC_SG_EEEEEEEESI_SJ_SI_SJ_NS1H_6fusion15FusionCallbacksIS1L_NS1T_17LinearCombinationISI_fSI_fLNS_15FloatRoundStyleE2EEES1M_S1S_JEEENS4_5SM1004TMEM4LOAD26SM100_TMEM_LOAD_32dp32b32xENS4_13SM90_TMA_LOADENS15_INS16_ILi1ELi4ELi3EEES19_NSW_INS5_IJS1A_S1O_EEENS5_IJS1O_SC_EEEEEEENS4_39AutoVectorizingCopyWithAssumedAlignmentILi128EEENS4_14SM90_TMA_STOREES28_S2A_S2A_EEEvvEEEEvNT_6ParamsE --------------------------
	.section	.nv.shared._ZN7cutlass13device_kernelINS_4gemm6kernel13GemmUniversalIN4cute5tupleIJiiiiEEENS1_10collective13CollectiveMmaINS1_35MainloopSm100TmaUmmaWarpSpecializedILi26ELi2ELi4ENS5_IJNS4_1CILi2EEENSA_ILi1EEESC_EEEEENS5_IJNSA_ILi128EEESF_NSA_ILi64EEEEEENS_12float_e4m3_tENS5_IJlSC_lEEESI_SJ_NS4_8TiledMMAINS4_8MMA_AtomIJNS4_10MMA_TraitsINS4_25SM100_MMA_F8F6F4_2x1SM_SSEJSI_SI_fSF_SF_NS4_17integral_constantINS4_4UMMA5MajorELSQ_0EEESR_NSO_INSP_7ScaleInELSS_0EEEST_EEEEEENS4_6LayoutINS5_IJSC_SC_SC_EEENS5_IJNSA_ILi0EEESY_SY_EEEEENS5_IJNS4_10UnderscoreES11_S11_EEEEENS4_18SM100_TMA_2SM_LOADENS4_14ComposedLayoutINS4_7SwizzleILi2ELi4ELi3EEENS4_18smem_ptr_flag_bitsILi8EEENSW_INS5_IJNSA_ILi8EEESG_EEENS5_IJSG_SC_EEEEEEEvNS4_8identityES14_S1E_vS1F_EENS_8epilogue10collective18CollectiveEpilogueINS1H_23Sm100TmaWarpSpecializedILi2ELi2ELi32ELb0ELb0EEEJNS5_IJSG_SF_SG_EEENS5_IJNSW_ISG_SC_EENSW_INS5_IJNSA_ILi32EEESB_EEENS5_IJSC_SG_EEEEEEEESI_SJ_SI_SJ_NS1H_6fusion15FusionCallbacksIS1L_NS1T_17LinearCombinationISI_fSI_fLNS_15FloatRoundStyleE2EEES1M_S1S_JEEENS4_5SM1004TMEM4LOAD26SM100_TMEM_LOAD_32dp32b32xENS4_13SM90_TMA_LOADENS15_INS16_ILi1ELi4ELi3EEES19_NSW_INS5_IJS1A_S1O_EEENS5_IJS1O_SC_EEEEEEENS4_39AutoVectorizingCopyWithAssumedAlignmentILi128EEENS4_14SM90_TMA_STOREES28_S2A_S2A_EEEvvEEEEvNT_6ParamsE,"aw",@nobits
	.sectionflags	@""
	.align	16
	.zero		1024


//--------------------- .nv.shared.reserved.0     --------------------------
	.section	.nv.shared.reserved.0,"aw",@nobits
	.weak		__nv_reservedSMEM_offset_0_alias
	.size		__nv_reservedSMEM_offset_0_alias, 0, 64
	.other		__nv_reservedSMEM_offset_0_alias,@"STO_CUDA_RESERVED_SHARED STV_DEFAULT"
__nv_reservedSMEM_offset_0_alias:
	.zero		0
.nv.shared.reserved.0:
	.zero		64
	.weak		__nv_reservedSMEM_tcgen05_partition
	.type		__nv_reservedSMEM_tcgen05_partition,@object
	.size		__nv_reservedSMEM_tcgen05_partition,(.L_0 - __nv_reservedSMEM_tcgen05_partition)
__nv_reservedSMEM_tcgen05_partition:
	.zero		32
.L_0:


//--------------------- .nv.global                --------------------------
	.section	.nv.global,"aw",@nobits
.nv.global:
	.type		_ZN40_INTERNAL_c087b249_4_k_cu_8008c3d8_239124cute1_E,@object
	.size		_ZN40_INTERNAL_c087b249_4_k_cu_8008c3d8_239124cute1_E,(_ZN40_INTERNAL_c087b249_4_k_cu_8008c3d8_239124cuda3std3__45__cpo6cbeginE - _ZN40_INTERNAL_c087b249_4_k_cu_8008c3d8_239124cute1_E)
_ZN40_INTERNAL_c087b249_4_k_cu_8008c3d8_239124cute1_E:
	.zero		1
	.type		_ZN40_INTERNAL_c087b249_4_k_cu_8008c3d8_239124cuda3std3__45__cpo6cbeginE,@object
	.size		_ZN40_INTERNAL_c087b249_4_k_cu_8008c3d8_239124cuda3std3__45__cpo6cbeginE,(_ZN40_INTERNAL_c087b249_4_k_cu_8008c3d8_239124cuda3std3__48in_placeE - _ZN40_INTERNAL_c087b249_4_k_cu_8008c3d8_239124cuda3std3__45__cpo6cbeginE)
_ZN40_INTERNAL_c087b249_4_k_cu_8008c3d8_239124cuda3std3__45__cpo6cbeginE:
	.zero		1
	.type		_ZN40_INTERNAL_c087b249_4_k_cu_8008c3d8_239124cuda3std3__48in_placeE,@object
	.size		_ZN40_INTERNAL_c087b249_4_k_cu_8008c3d8_239124cuda3std3__48in_placeE,(_ZN40_INTERNAL_c087b249_4_k_cu_8008c3d8_239124cuda3std6ranges3__45__cpo9iter_moveE - _ZN40_INTERNAL_c087b249_4_k_cu_8008c3d8_239124cuda3std3__48in_placeE)
_ZN40_INTERNAL_c087b249_4_k_cu_8008c3d8_239124cuda3std3__48in_placeE:
	.zero		1
	.type		_ZN40_INTERNAL_c087b249_4_k_cu_8008c3d8_239124cuda3std6ranges3__45__cpo9iter_moveE,@object
	.size		_ZN40_INTERNAL_c087b249_4_k_cu_8008c3d8_239124cuda3std6ranges3__45__cpo9iter_moveE,(_ZN40_INTERNAL_c087b249_4_k_cu_8008c3d8_239124cuda3std3__45__cpo5beginE - _ZN40_INTERNAL_c087b249_4_k_cu_8008c3d8_239124cuda3std6ranges3__45__cpo9iter_moveE)
_ZN40_INTERNAL_c087b249_4_k_cu_8008c3d8_239124cuda3std6ranges3__45__cpo9iter_moveE:
	.zero		1
	.type		_ZN40_INTERNAL_c087b249_4_k_cu_8008c3d8_239124cuda3std3__45__cpo5beginE,@object
	.size		_ZN40_INTERNAL_c087b249_4_k_cu_8008c3d8_239124cuda3std3__45__cpo5beginE,(_ZN40_INTERNAL_c087b249_4_k_cu_8008c3d8_239124cuda3std3__442_GLOBAL__N__c087b249_4_k_cu_8008c3d8_239126ignoreE - _ZN40_INTERNAL_c087b249_4_k_cu_8008c3d8_239124cuda3std3__45__cpo5beginE)
_ZN40_INTERNAL_c087b249_4_k_cu_8008c3d8_239124cuda3std3__45__cpo5beginE:
	.zero		1
	.type		_ZN40_INTERNAL_c087b249_4_k_cu_8008c3d8_239124cuda3std3__442_GLOBAL__N__c087b249_4_k_cu_8008c3d8_239126ignoreE,@object
	.size		_ZN40_INTERNAL_c087b249_4_k_cu_8008c3d8_239124cuda3std3__442_GLOBAL__N__c087b249_4_k_cu_8008c3d8_239126ignoreE,(_ZN40_INTERNAL_c087b249_4_k_cu_8008c3d8_239124cute7productE - _ZN40_INTERNAL_c087b249_4_k_cu_8008c3d8_239124cuda3std3__442_GLOBAL__N__c087b249_4_k_cu_8008c3d8_239126ignoreE)
_ZN40_INTERNAL_c087b249_4_k_cu_8008c3d8_239124cuda3std3__442_GLOBAL__N__c087b249_4_k_cu_8008c3d8_239126ignoreE:
	.zero		1
	.type		_ZN40_INTERNAL_c087b249_4_k_cu_8008c3d8_239124cute7productE,@object
	.size		_ZN40_INTERNAL_c087b249_4_k_cu_8008c3d8_239124cute7productE,(_ZN40_INTERNAL_c087b249_4_k_cu_8008c3d8_239124cuda3std3__45__cpo3endE - _ZN40_INTERNAL_c087b249_4_k_cu_8008c3d8_239124cute7productE)
_ZN40_INTERNAL_c087b249_4_k_cu_8008c3d8_239124cute7productE:
	.zero		1
	.type		_ZN40_INTERNAL_c087b249_4_k_cu_8008c3d8_239124cuda3std3__45__cpo3endE,@object
	.size		_ZN40_INTERNAL_c087b249_4_k_cu_8008c3d8_239124cuda3std3__45__cpo3endE,(_ZN40_INTERNAL_c087b249_4_k_cu_8008c3d8_239124cuda3std3__419piecewise_constructE - _ZN40_INTERNAL_c087b249_4_k_cu_8008c3d8_239124cuda3std3__45__cpo3endE)
_ZN40_INTERNAL_c087b249_4_k_cu_8008c3d8_239124cuda3std3__45__cpo3endE:
	.zero		1
	.type		_ZN40_INTERNAL_c087b249_4_k_cu_8008c3d8_239124cuda3std3__419piecewise_constructE,@object
	.size		_ZN40_INTERNAL_c087b249_4_k_cu_8008c3d8_239124cuda3std3__419piecewise_constructE,(_ZN40_INTERNAL_c087b249_4_k_cu_8008c3d8_239124cuda3std3__45__cpo4cendE - _ZN40_INTERNAL_c087b249_4_k_cu_8008c3d8_239124cuda3std3__419piecewise_constructE)
_ZN40_INTERNAL_c087b249_4_k_cu_8008c3d8_239124cuda3std3__419piecewise_constructE:
	.zero		1
	.type		_ZN40_INTERNAL_c087b249_4_k_cu_8008c3d8_239124cuda3std3__45__cpo4cendE,@object
	.size		_ZN40_INTERNAL_c087b249_4_k_cu_8008c3d8_239124cuda3std3__45__cpo4cendE,(_ZN40_INTERNAL_c087b249_4_k_cu_8008c3d8_239124cuda3std6ranges3__45__cpo4swapE - _ZN40_INTERNAL_c087b249_4_k_cu_8008c3d8_239124cuda3std3__45__cpo4cendE)
_ZN40_INTERNAL_c087b249_4_k_cu_8008c3d8_239124cuda3std3__45__cpo4cendE:
	.zero		1
	.type		_ZN40_INTERNAL_c087b249_4_k_cu_8008c3d8_239124cuda3std6ranges3__45__cpo4swapE,@object
	.size		_ZN40_INTERNAL_c087b249_4_k_cu_8008c3d8_239124cuda3std6ranges3__45__cpo4swapE,(.L_10 - _ZN40_INTERNAL_c087b249_4_k_cu_8008c3d8_239124cuda3std6ranges3__45__cpo4swapE)
_ZN40_INTERNAL_c087b249_4_k_cu_8008c3d8_239124cuda3std6ranges3__45__cpo4swapE:
	.zero		1
.L_10:


//--------------------- .nv.constant0._ZN7cutlass13device_kernelINS_4gemm6kernel13GemmUniversalIN4cute5tupleIJiiiiEEENS1_10collective13CollectiveMmaINS1_35MainloopSm100TmaUmmaWarpSpecializedILi26ELi2ELi4ENS5_IJNS4_1CILi2EEENSA_ILi1EEESC_EEEEENS5_IJNSA_ILi128EEESF_NSA_ILi64EEEEEENS_12float_e4m3_tENS5_IJlSC_lEEESI_SJ_NS4_8TiledMMAINS4_8MMA_AtomIJNS4_10MMA_TraitsINS4_25SM100_MMA_F8F6F4_2x1SM_SSEJSI_SI_fSF_SF_NS4_17integral_constantINS4_4UMMA5MajorELSQ_0EEESR_NSO_INSP_7ScaleInELSS_0EEEST_EEEEEENS4_6LayoutINS5_IJSC_SC_SC_EEENS5_IJNSA_ILi0EEESY_SY_EEEEENS5_IJNS4_10UnderscoreES11_S11_EEEEENS4_18SM100_TMA_2SM_LOADENS4_14ComposedLayoutINS4_7SwizzleILi2ELi4ELi3EEENS4_18smem_ptr_flag_bitsILi8EEENSW_INS5_IJNSA_ILi8EEESG_EEENS5_IJSG_SC_EEEEEEEvNS4_8identityES14_S1E_vS1F_EENS_8epilogue10collective18CollectiveEpilogueINS1H_23Sm100TmaWarpSpecializedILi2ELi2ELi32ELb0ELb0EEEJNS5_IJSG_SF_SG_EEENS5_IJNSW_ISG_SC_EENSW_INS5_IJNSA_ILi32EEESB_EEENS5_IJSC_SG_EEEEEEEESI_SJ_SI_SJ_NS1H_6fusion15FusionCallbacksIS1L_NS1T_17LinearCombinationISI_fSI_fLNS_15FloatRoundStyleE2EEES1M_S1S_JEEENS4_5SM1004TMEM4LOAD26SM100_TMEM_LOAD_32dp32b32xENS4_13SM90_TMA_LOADENS15_INS16_ILi1ELi4ELi3EEES19_NSW_INS5_IJS1A_S1O_EEENS5_IJS1O_SC_EEEEEEENS4_39AutoVectorizingCopyWithAssumedAlignmentILi128EEENS4_14SM90_TMA_STOREES28_S2A_S2A_EEEvvEEEEvNT_6ParamsE --------------------------
	.section	.nv.constant0._ZN7cutlass13device_kernelINS_4gemm6kernel13GemmUniversalIN4cute5tupleIJiiiiEEENS1_10collective13CollectiveMmaINS1_35MainloopSm100TmaUmmaWarpSpecializedILi26ELi2ELi4ENS5_IJNS4_1CILi2EEENSA_ILi1EEESC_EEEEENS5_IJNSA_ILi128EEESF_NSA_ILi64EEEEEENS_12float_e4m3_tENS5_IJlSC_lEEESI_SJ_NS4_8TiledMMAINS4_8MMA_AtomIJNS4_10MMA_TraitsINS4_25SM100_MMA_F8F6F4_2x1SM_SSEJSI_SI_fSF_SF_NS4_17integral_constantINS4_4UMMA5MajorELSQ_0EEESR_NSO_INSP_7ScaleInELSS_0EEEST_EEEEEENS4_6LayoutINS5_IJSC_SC_SC_EEENS5_IJNSA_ILi0EEESY_SY_EEEEENS5_IJNS4_10UnderscoreES11_S11_EEEEENS4_18SM100_TMA_2SM_LOADENS4_14ComposedLayoutINS4_7SwizzleILi2ELi4ELi3EEENS4_18smem_ptr_flag_bitsILi8EEENSW_INS5_IJNSA_ILi8EEESG_EEENS5_IJSG_SC_EEEEEEEvNS4_8identityES14_S1E_vS1F_EENS_8epilogue10collective18CollectiveEpilogueINS1H_23Sm100TmaWarpSpecializedILi2ELi2ELi32ELb0ELb0EEEJNS5_IJSG_SF_SG_EEENS5_IJNSW_ISG_SC_EENSW_INS5_IJNSA_ILi32EEESB_EEENS5_IJSC_SG_EEEEEEEESI_SJ_SI_SJ_NS1H_6fusion15FusionCallbacksIS1L_NS1T_17LinearCombinationISI_fSI_fLNS_15FloatRoundStyleE2EEES1M_S1S_JEEENS4_5SM1004TMEM4LOAD26SM100_TMEM_LOAD_32dp32b32xENS4_13SM90_TMA_LOADENS15_INS16_ILi1ELi4ELi3EEES19_NSW_INS5_IJS1A_S1O_EEENS5_IJS1O_SC_EEEEEEENS4_39AutoVectorizingCopyWithAssumedAlignmentILi128EEENS4_14SM90_TMA_STOREES28_S2A_S2A_EEEvvEEEEvNT_6ParamsE,"a",@progbits
	.sectionflags	@""
	.align	4
.nv.constant0._ZN7cutlass13device_kernelINS_4gemm6kernel13GemmUniversalIN4cute5tupleIJiiiiEEENS1_10collective13CollectiveMmaINS1_35MainloopSm100TmaUmmaWarpSpecializedILi26ELi2ELi4ENS5_IJNS4_1CILi2EEENSA_ILi1EEESC_EEEEENS5_IJNSA_ILi128EEESF_NSA_ILi64EEEEEENS_12float_e4m3_tENS5_IJlSC_lEEESI_SJ_NS4_8TiledMMAINS4_8MMA_AtomIJNS4_10MMA_TraitsINS4_25SM100_MMA_F8F6F4_2x1SM_SSEJSI_SI_fSF_SF_NS4_17integral_constantINS4_4UMMA5MajorELSQ_0EEESR_NSO_INSP_7ScaleInELSS_0EEEST_EEEEEENS4_6LayoutINS5_IJSC_SC_SC_EEENS5_IJNSA_ILi0EEESY_SY_EEEEENS5_IJNS4_10UnderscoreES11_S11_EEEEENS4_18SM100_TMA_2SM_LOADENS4_14ComposedLayoutINS4_7SwizzleILi2ELi4ELi3EEENS4_18smem_ptr_flag_bitsILi8EEENSW_INS5_IJNSA_ILi8EEESG_EEENS5_IJSG_SC_EEEEEEEvNS4_8identityES14_S1E_vS1F_EENS_8epilogue10collective18CollectiveEpilogueINS1H_23Sm100TmaWarpSpecializedILi2ELi2ELi32ELb0ELb0EEEJNS5_IJSG_SF_SG_EEENS5_IJNSW_ISG_SC_EENSW_INS5_IJNSA_ILi32EEESB_EEENS5_IJSC_SG_EEEEEEEESI_SJ_SI_SJ_NS1H_6fusion15FusionCallbacksIS1L_NS1T_17LinearCombinationISI_fSI_fLNS_15FloatRoundStyleE2EEES1M_S1S_JEEENS4_5SM1004TMEM4LOAD26SM100_TMEM_LOAD_32dp32b32xENS4_13SM90_TMA_LOADENS15_INS16_ILi1ELi4ELi3EEES19_NSW_INS5_IJS1A_S1O_EEENS5_IJS1O_SC_EEEEEEENS4_39AutoVectorizingCopyWithAssumedAlignmentILi128EEENS4_14SM90_TMA_STOREES28_S2A_S2A_EEEvvEEEEvNT_6ParamsE:
	.zero		2944


//--------------------- SYMBOLS --------------------------

	.type		.nv.reservedSmem.offset0,@object
	.size		.nv.reservedSmem.offset0,0x4
	.type		.nv.reservedSmem.cap,@object
	.size		.nv.reservedSmem.cap,0x4
	.type		__assertfail,@function
